# CuTe-DSL kernel — source=cudnn_frontend_dsl family=grouped_gemm_swiglu
# config = {"ab_dtype": "Float4E2M1FN", "sf_vec": 32, "d_dtype": "Float4E2M1FN", "vector_f32": false, "mma_mn": [128, 256], "cluster_mn": [1, 1]}


// ===== COMPILED SASS (sm_100a) =====

	.target	sm_100a

	.elftype	@"ET_EXEC"


//--------------------- .note.nv.tkinfo           --------------------------
	.section	.note.nv.tkinfo,"",@"SHT_NOTE"
	.sectionflags	@"SHF_NOTE_NV_TKINFO"
	.tkinfo
        /*0018*/ 	.word	0x00000081
        /*0030*/ 	.string	""
        /*0030*/ 	.string	"ptxas"
        /*0030*/ 	.string	"Cuda compilation tools, release 12.9, V12.9.83"
        /*0030*/ 	.string	"Build system must define TOOLS_VERSION_EXTENDED"
        /*0030*/ 	.string	"-O 3 -arch sm_100a "



//--------------------- .note.nv.cuver            --------------------------
	.section	.note.nv.cuver,"",@"SHT_NOTE"
	.sectionflags	@"SHF_NOTE_NV_CUVER"
        /*0018*/ 	.short	0x0001
        /*001a*/ 	.short	0x0064
        /*001c*/ 	.short	0x0001
        /*001e*/ 	.short	0x0000
        /*0020*/ 	.short	0x0001
        /*0022*/ 	.short	0x0000


//--------------------- .nv.info                  --------------------------
	.section	.nv.info,"",@"SHT_CUDA_INFO"
	.align	4


	//----- nvinfo : EIATTR_REGCOUNT
	.align		4
        /*0000*/ 	.byte	0x04, 0x2f
        /*0002*/ 	.short	(.L_4 - .L_3)
	.align		4
.L_3:
        /*0004*/ 	.word	index@(kernel_cutlass_kernel_cudnngrouped_gemmgrouped_gemm_swiglugrouped_gemm_swiglu_quantBlockScaledContiguousGroupedGemmKernel_object_at__TiledMMA_ThrLayoutVMNK11110000_PermutationMNK____MMAAt_0)
        /*0008*/ 	.word	0x00000084


	//----- nvinfo : EIATTR_FRAME_SIZE
	.align		4
.L_4:
        /*000c*/ 	.byte	0x04, 0x11
        /*000e*/ 	.short	(.L_6 - .L_5)
	.align		4
.L_5:
        /*0010*/ 	.word	index@($__internal_2_$__cuda_sm10x_tcgen05_guardrail_trap_unallocated_columns_being_dealloced)
        /*0014*/ 	.word	0x00000000


	//----- nvinfo : EIATTR_FRAME_SIZE
	.align		4
.L_6:
        /*0018*/ 	.byte	0x04, 0x11
        /*001a*/ 	.short	(.L_8 - .L_7)
	.align		4
.L_7:
        /*001c*/ 	.word	index@($__internal_1_$__cuda_sm10x_tcgen05_guardrail_trap_phase_invalid_during_alloc)
        /*0020*/ 	.word	0x00000000


	//----- nvinfo : EIATTR_FRAME_SIZE
	.align		4
.L_8:
        /*0024*/ 	.byte	0x04, 0x11
        /*0026*/ 	.short	(.L_10 - .L_9)
	.align		4
.L_9:
        /*0028*/ 	.word	index@($__internal_0_$__cuda_sm10x_tcgen05_guardrail_trap_col_being_dealloced_not_returned_by_alloc)
        /*002c*/ 	.word	0x00000000


	//----- nvinfo : EIATTR_FRAME_SIZE
	.align		4
.L_10:
        /*0030*/ 	.byte	0x04, 0x11
        /*0032*/ 	.short	(.L_12 - .L_11)
	.align		4
.L_11:
        /*0034*/ 	.word	index@(kernel_cutlass_kernel_cudnngrouped_gemmgrouped_gemm_swiglugrouped_gemm_swiglu_quantBlockScaledContiguousGroupedGemmKernel_object_at__TiledMMA_ThrLayoutVMNK11110000_PermutationMNK____MMAAt_0)
        /*0038*/ 	.word	0x00000000


	//----- nvinfo : EIATTR_MIN_STACK_SIZE
	.align		4
.L_12:
        /*003c*/ 	.byte	0x04, 0x12
        /*003e*/ 	.short	(.L_14 - .L_13)
	.align		4
.L_13:
        /*0040*/ 	.word	index@(kernel_cutlass_kernel_cudnngrouped_gemmgrouped_gemm_swiglugrouped_gemm_swiglu_quantBlockScaledContiguousGroupedGemmKernel_object_at__TiledMMA_ThrLayoutVMNK11110000_PermutationMNK____MMAAt_0)
        /*0044*/ 	.word	0x00000000
.L_14:


//--------------------- .nv.info.kernel_cutlass_kernel_cudnngrouped_gemmgrouped_gemm_swiglugrouped_gemm_swiglu_quantBlockScaledContiguousGroupedGemmKernel_object_at__TiledMMA_ThrLayoutVMNK11110000_PermutationMNK____MMAAt_0 --------------------------
	.section	.nv.info.kernel_cutlass_kernel_cudnngrouped_gemmgrouped_gemm_swiglugrouped_gemm_swiglu_quantBlockScaledContiguousGroupedGemmKernel_object_at__TiledMMA_ThrLayoutVMNK11110000_PermutationMNK____MMAAt_0,"",@"SHT_CUDA_INFO"
	.sectionflags	@""
	.align	4


	//----- nvinfo : EIATTR_CUDA_API_VERSION
	.align		4
        /*0000*/ 	.byte	0x04, 0x37
        /*0002*/ 	.short	(.L_16 - .L_15)
.L_15:
        /*0004*/ 	.word	0x00000081


	//----- nvinfo : EIATTR_KPARAM_INFO
	.align		4
.L_16:
        /*0008*/ 	.byte	0x04, 0x17
        /*000a*/ 	.short	(.L_18 - .L_17)
.L_17:
        /*000c*/ 	.word	0x00000000
        /*0010*/ 	.short	0x000f
        /*0012*/ 	.short	0x03f8
        /*0014*/ 	.byte	0x00, 0xf0, 0x31, 0x00


	//----- nvinfo : EIATTR_KPARAM_INFO
	.align		4
.L_18:
        /*0018*/ 	.byte	0x04, 0x17
        /*001a*/ 	.short	(.L_20 - .L_19)
.L_19:
        /*001c*/ 	.word	0x00000000
        /*0020*/ 	.short	0x000e
        /*0022*/ 	.short	0x03ec
        /*0024*/ 	.byte	0x00, 0xf0, 0x31, 0x00


	//----- nvinfo : EIATTR_KPARAM_INFO
	.align		4
.L_20:
        /*0028*/ 	.byte	0x04, 0x17
        /*002a*/ 	.short	(.L_22 - .L_21)
.L_21:
        /*002c*/ 	.word	0x00000000
        /*0030*/ 	.short	0x000d
        /*0032*/ 	.short	0x03e0
        /*0034*/ 	.byte	0x00, 0xf0, 0x31, 0x00


	//----- nvinfo : EIATTR_KPARAM_INFO
	.align		4
.L_22:
        /*0038*/ 	.byte	0x04, 0x17
        /*003a*/ 	.short	(.L_24 - .L_23)
.L_23:
        /*003c*/ 	.word	0x00000000
        /*0040*/ 	.short	0x000c
        /*0042*/ 	.short	0x03d8
        /*0044*/ 	.byte	0x00, 0xf0, 0x21, 0x00


	//----- nvinfo : EIATTR_KPARAM_INFO
	.align		4
.L_24:
        /*0048*/ 	.byte	0x04, 0x17
        /*004a*/ 	.short	(.L_26 - .L_25)
.L_25:
        /*004c*/ 	.word	0x00000000
        /*0050*/ 	.short	0x000b
        /*0052*/ 	.short	0x03d0
        /*0054*/ 	.byte	0x00, 0xf0, 0x21, 0x00


	//----- nvinfo : EIATTR_KPARAM_INFO
	.align		4
.L_26:
        /*0058*/ 	.byte	0x04, 0x17
        /*005a*/ 	.short	(.L_28 - .L_27)
.L_27:
        /*005c*/ 	.word	0x00000000
        /*0060*/ 	.short	0x000a
        /*0062*/ 	.short	0x03c8
        /*0064*/ 	.byte	0x00, 0xf0, 0x21, 0x00


	//----- nvinfo : EIATTR_KPARAM_INFO
	.align		4
.L_28:
        /*0068*/ 	.byte	0x04, 0x17
        /*006a*/ 	.short	(.L_30 - .L_29)
.L_29:
        /*006c*/ 	.word	0x00000000
        /*0070*/ 	.short	0x0009
        /*0072*/ 	.short	0x03c0
        /*0074*/ 	.byte	0x00, 0xf0, 0x21, 0x00


	//----- nvinfo : EIATTR_KPARAM_INFO
	.align		4
.L_30:
        /*0078*/ 	.byte	0x04, 0x17
        /*007a*/ 	.short	(.L_32 - .L_31)
.L_31:
        /*007c*/ 	.word	0x00000000
        /*0080*/ 	.short	0x0008
        /*0082*/ 	.short	0x0340
        /*0084*/ 	.byte	0x00, 0xf0, 0x01, 0x02


	//----- nvinfo : EIATTR_KPARAM_INFO
	.align		4
.L_32:
        /*0088*/ 	.byte	0x04, 0x17
        /*008a*/ 	.short	(.L_34 - .L_33)
.L_33:
        /*008c*/ 	.word	0x00000000
        /*0090*/ 	.short	0x0007
        /*0092*/ 	.short	0x02c0
        /*0094*/ 	.byte	0x00, 0xf0, 0x01, 0x02


	//----- nvinfo : EIATTR_KPARAM_INFO
	.align		4
.L_34:
        /*0098*/ 	.byte	0x04, 0x17
        /*009a*/ 	.short	(.L_36 - .L_35)
.L_35:
        /*009c*/ 	.word	0x00000000
        /*00a0*/ 	.short	0x0006
        /*00a2*/ 	.short	0x0240
        /*00a4*/ 	.byte	0x00, 0xf0, 0x01, 0x02


	//----- nvinfo : EIATTR_KPARAM_INFO
	.align		4
.L_36:
        /*00a8*/ 	.byte	0x04, 0x17
        /*00aa*/ 	.short	(.L_38 - .L_37)
.L_37:
        /*00ac*/ 	.word	0x00000000
        /*00b0*/ 	.short	0x0005
        /*00b2*/ 	.short	0x01c0
        /*00b4*/ 	.byte	0x00, 0xf0, 0x01, 0x02


	//----- nvinfo : EIATTR_KPARAM_INFO
	.align		4
.L_38:
        /*00b8*/ 	.byte	0x04, 0x17
        /*00ba*/ 	.short	(.L_40 - .L_39)
.L_39:
        /*00bc*/ 	.word	0x00000000
        /*00c0*/ 	.short	0x0004
        /*00c2*/ 	.short	0x0140
        /*00c4*/ 	.byte	0x00, 0xf0, 0x01, 0x02


	//----- nvinfo : EIATTR_KPARAM_INFO
	.align		4
.L_40:
        /*00c8*/ 	.byte	0x04, 0x17
        /*00ca*/ 	.short	(.L_42 - .L_41)
.L_41:
        /*00cc*/ 	.word	0x00000000
        /*00d0*/ 	.short	0x0003
        /*00d2*/ 	.short	0x00c0
        /*00d4*/ 	.byte	0x00, 0xf0, 0x01, 0x02


	//----- nvinfo : EIATTR_KPARAM_INFO
	.align		4
.L_42:
        /*00d8*/ 	.byte	0x04, 0x17
        /*00da*/ 	.short	(.L_44 - .L_43)
.L_43:
        /*00dc*/ 	.word	0x00000000
        /*00e0*/ 	.short	0x0002
        /*00e2*/ 	.short	0x0040
        /*00e4*/ 	.byte	0x00, 0xf0, 0x01, 0x02


	//----- nvinfo : EIATTR_KPARAM_INFO
	.align		4
.L_44:
        /*00e8*/ 	.byte	0x04, 0x17
        /*00ea*/ 	.short	(.L_46 - .L_45)
.L_45:
        /*00ec*/ 	.word	0x00000000
        /*00f0*/ 	.short	0x0001
        /*00f2*/ 	.short	0x000c
        /*00f4*/ 	.byte	0x00, 0xf0, 0x31, 0x00


	//----- nvinfo : EIATTR_KPARAM_INFO
	.align		4
.L_46:
        /*00f8*/ 	.byte	0x04, 0x17
        /*00fa*/ 	.short	(.L_48 - .L_47)
.L_47:
        /*00fc*/ 	.word	0x00000000
        /*0100*/ 	.short	0x0000
        /*0102*/ 	.short	0x0000
        /*0104*/ 	.byte	0x00, 0xf0, 0x31, 0x00


	//----- nvinfo : EIATTR_AT_ENTRY_FRAGMENTS
	.align		4
.L_48:
        /*0108*/ 	.byte	0x04, 0x4f
        /*010a*/ 	.short	(.L_50 - .L_49)


	//   ....[0]....
.L_49:
        /*010c*/ 	.word	0x00000004


	//----- nvinfo : EIATTR_RESERVED_SMEM_USED
	.align		4
.L_50:
        /*0110*/ 	.byte	0x01, 0x41
	.zero		2


	//----- nvinfo : EIATTR_SPARSE_MMA_MASK
	.align		4
        /*0114*/ 	.byte	0x03, 0x50
        /*0116*/ 	.short	0x0000


	//----- nvinfo : EIATTR_TCGEN05_1CTA_USED
	.align		4
        /*0118*/ 	.byte	0x01, 0x51
	.zero		2


	//----- nvinfo : EIATTR_MAXREG_COUNT
	.align		4
        /*011c*/ 	.byte	0x03, 0x1b
        /*011e*/ 	.short	0x00ff


	//----- nvinfo : EIATTR_NUM_BARRIERS
	.align		4
        /*0120*/ 	.byte	0x02, 0x4c
        /*0122*/ 	.byte	0x05
	.zero		1


	//----- nvinfo : EIATTR_INT_WARP_WIDE_INSTR_OFFSETS
	.align		4
        /*0124*/ 	.byte	0x04, 0x31
        /*0126*/ 	.short	(.L_52 - .L_51)


	//   ....[0]....
.L_51:
        /*0128*/ 	.word	0x00004cd0


	//   ....[1]....
        /*012c*/ 	.word	0x00004d10


	//----- nvinfo : EIATTR_COOP_GROUP_MASK_REGIDS
	.align		4
.L_52:
        /*0130*/ 	.byte	0x04, 0x29
        /*0132*/ 	.short	(.L_54 - .L_53)


	//   ....[0]....
.L_53:
        /*0134*/ 	.word	0xffffffff


	//   ....[1]....
        /*0138*/ 	.word	0xffffffff


	//   ....[2]....
        /*013c*/ 	.word	0xffffffff


	//   ....[3]....
        /*0140*/ 	.word	0xffffffff


	//   ....[4]....
        /*0144*/ 	.word	0xffffffff


	//   ....[5]....
        /*0148*/ 	.word	0xffffffff


	//   ....[6]....
        /*014c*/ 	.word	0xffffffff


	//   ....[7]....
        /*0150*/ 	.word	0xffffffff


	//   ....[8]....
        /*0154*/ 	.word	0xffffffff


	//----- nvinfo : EIATTR_COOP_GROUP_INSTR_OFFSETS
	.align		4
.L_54:
        /*0158*/ 	.byte	0x04, 0x28
        /*015a*/ 	.short	(.L_56 - .L_55)


	//   ....[0]....
.L_55:
        /*015c*/ 	.word	0x000000b0


	//   ....[1]....
        /*0160*/ 	.word	0x00000960


	//   ....[2]....
        /*0164*/ 	.word	0x00000ba0


	//   ....[3]....
        /*0168*/ 	.word	0x00000c00


	//   ....[4]....
        /*016c*/ 	.word	0x00002460


	//   ....[5]....
        /*0170*/ 	.word	0x00002720


	//   ....[6]....
        /*0174*/ 	.word	0x00004910


	//   ....[7]....
        /*0178*/ 	.word	0x00004b70


	//   ....[8]....
        /*017c*/ 	.word	0x00004dc0


	//----- nvinfo : EIATTR_VRC_CTA_INIT_COUNT
	.align		4
.L_56:
        /*0180*/ 	.byte	0x02, 0x4a
        /*0182*/ 	.byte	0x80
	.zero		1


	//----- nvinfo : EIATTR_MBARRIER_INSTR_OFFSETS
	.align		4
        /*0184*/ 	.byte	0x04, 0x39
        /*0186*/ 	.short	(.L_58 - .L_57)


	//   ....[0]....
.L_57:
        /*0188*/ 	.word	0x00000330
        /*018c*/ 	.word	0x000000ff
        /*0190*/ 	.word	0x00000000
        /*0194*/ 	.short	0x0100
        /*0196*/ 	.byte	0x05
	.zero		1


	//   ....[1]....
        /*0198*/ 	.word	0x00000340
        /*019c*/ 	.word	0x000000ff
        /*01a0*/ 	.word	0x00000008
        /*01a4*/ 	.short	0x0100
        /*01a6*/ 	.byte	0x05
	.zero		1


	//   ....[2]....
        /*01a8*/ 	.word	0x00000350
        /*01ac*/ 	.word	0x000000ff
        /*01b0*/ 	.word	0x00000010
        /*01b4*/ 	.short	0x0100
        /*01b6*/ 	.byte	0x05
	.zero		1


	//   ....[3]....
        /*01b8*/ 	.word	0x00000360
        /*01bc*/ 	.word	0x000000ff
        /*01c0*/ 	.word	0x00000018
        /*01c4*/ 	.short	0x0100
        /*01c6*/ 	.byte	0x05
	.zero		1


	//   ....[4]....
        /*01c8*/ 	.word	0x00000370
        /*01cc*/ 	.word	0x000000ff
        /*01d0*/ 	.word	0x00000020
        /*01d4*/ 	.short	0x0100
        /*01d6*/ 	.byte	0x05
	.zero		1


	//   ....[5]....
        /*01d8*/ 	.word	0x00000380
        /*01dc*/ 	.word	0x000000ff
        /*01e0*/ 	.word	0x00000028
        /*01e4*/ 	.short	0x0100
        /*01e6*/ 	.byte	0x05
	.zero		1


	//   ....[6]....
        /*01e8*/ 	.word	0x00000390
        /*01ec*/ 	.word	0x000000ff
        /*01f0*/ 	.word	0x00000030
        /*01f4*/ 	.short	0x0100
        /*01f6*/ 	.byte	0x05
	.zero		1


	//   ....[7]....
        /*01f8*/ 	.word	0x000003a0
        /*01fc*/ 	.word	0x000000ff
        /*0200*/ 	.word	0x00000038
        /*0204*/ 	.short	0x0100
        /*0206*/ 	.byte	0x05
	.zero		1


	//   ....[8]....
        /*0208*/ 	.word	0x000004b0
        /*020c*/ 	.word	0x000000ff
        /*0210*/ 	.word	0x00000040
        /*0214*/ 	.short	0x0100
        /*0216*/ 	.byte	0x06
	.zero		1


	//   ....[9]....
        /*0218*/ 	.word	0x000004c0
        /*021c*/ 	.word	0x000000ff
        /*0220*/ 	.word	0x00000048
        /*0224*/ 	.short	0x0100
        /*0226*/ 	.byte	0x06
	.zero		1


	//   ....[10]....
        /*0228*/ 	.word	0x000005d0
        /*022c*/ 	.word	0x000000ff
        /*0230*/ 	.word	0x00000050
        /*0234*/ 	.short	0x0100
        /*0236*/ 	.byte	0x06
	.zero		1


	//   ....[11]....
        /*0238*/ 	.word	0x000005e0
        /*023c*/ 	.word	0x000000ff
        /*0240*/ 	.word	0x00000058
        /*0244*/ 	.short	0x0100
        /*0246*/ 	.byte	0x06
	.zero		1


	//   ....[12]....
        /*0248*/ 	.word	0x000005f0
        /*024c*/ 	.word	0x000000ff
        /*0250*/ 	.word	0x00000060
        /*0254*/ 	.short	0x0100
        /*0256*/ 	.byte	0x06
	.zero		1


	//   ....[13]....
        /*0258*/ 	.word	0x00000600
        /*025c*/ 	.word	0x000000ff
        /*0260*/ 	.word	0x00000068
        /*0264*/ 	.short	0x0100
        /*0266*/ 	.byte	0x06
	.zero		1


	//   ....[14]....
        /*0268*/ 	.word	0x00000c60
        /*026c*/ 	.word	0x0000000e
        /*0270*/ 	.word	0x00000060
        /*0274*/ 	.short	0x010a
        /*0276*/ 	.byte	0xff
	.zero		1


	//   ....[15]....
        /*0278*/ 	.word	0x00000d40
        /*027c*/ 	.word	0x0000000e
        /*0280*/ 	.word	0x00000050
        /*0284*/ 	.short	0x0101
        /*0286*/ 	.byte	0xff
	.zero		1


	//   ....[16]....
        /*0288*/ 	.word	0x00000f50
        /*028c*/ 	.word	0x00000002
        /*0290*/ 	.word	0x00000060
        /*0294*/ 	.short	0x010a
        /*0296*/ 	.byte	0xff
	.zero		1


	//   ....[17]....
        /*0298*/ 	.word	0x00001070
        /*029c*/ 	.word	0x00000002
        /*02a0*/ 	.word	0x00000050
        /*02a4*/ 	.short	0x0101
        /*02a6*/ 	.byte	0xff
	.zero		1


	//   ....[18]....
        /*02a8*/ 	.word	0x00001080
        /*02ac*/ 	.word	0x00000008
        /*02b0*/ 	.word	0x00000060
        /*02b4*/ 	.short	0x010a
        /*02b6*/ 	.byte	0xff
	.zero		1


	//   ....[19]....
        /*02b8*/ 	.word	0x000010f0
        /*02bc*/ 	.word	0x000000ff
        /*02c0*/ 	.word	0x00000050
        /*02c4*/ 	.short	0x010a
        /*02c6*/ 	.byte	0x17
	.zero		1


	//   ....[20]....
        /*02c8*/ 	.word	0x00001170
        /*02cc*/ 	.word	0x000000ff
        /*02d0*/ 	.word	0x00000060
        /*02d4*/ 	.short	0x0101
        /*02d6*/ 	.byte	0x17
	.zero		1


	//   ....[21]....
        /*02d8*/ 	.word	0x00001330
        /*02dc*/ 	.word	0x000000ff
        /*02e0*/ 	.word	0x00000020
        /*02e4*/ 	.short	0x010a
        /*02e6*/ 	.byte	0x05
	.zero		1


	//   ....[22]....
        /*02e8*/ 	.word	0x000014b0
        /*02ec*/ 	.word	0x000000ff
        /*02f0*/ 	.word	0x00000020
        /*02f4*/ 	.short	0x010a
        /*02f6*/ 	.byte	0x05
	.zero		1


	//   ....[23]....
        /*02f8*/ 	.word	0x00001600
        /*02fc*/ 	.word	0x000000ff
        /*0300*/ 	.word	0x00000020
        /*0304*/ 	.short	0x010a
        /*0306*/ 	.byte	0x16
	.zero		1


	//   ....[24]....
        /*0308*/ 	.word	0x00001640
        /*030c*/ 	.word	0x00000003
        /*0310*/ 	.word	0x00000050
        /*0314*/ 	.short	0x010a
        /*0316*/ 	.byte	0xff
	.zero		1


	//   ....[25]....
        /*0318*/ 	.word	0x000016e0
        /*031c*/ 	.word	0x00000003
        /*0320*/ 	.word	0x00000060
        /*0324*/ 	.short	0x0101
        /*0326*/ 	.byte	0xff
	.zero		1


	//   ....[26]....
        /*0328*/ 	.word	0x00001850
        /*032c*/ 	.word	0x000000ff
        /*0330*/ 	.word	0x00000020
        /*0334*/ 	.short	0x010a
        /*0336*/ 	.byte	0x05
	.zero		1


	//   ....[27]....
        /*0338*/ 	.word	0x00001910
        /*033c*/ 	.word	0x000000ff
        /*0340*/ 	.word	0x00000050
        /*0344*/ 	.short	0x010a
        /*0346*/ 	.byte	0x0c
	.zero		1


	//   ....[28]....
        /*0348*/ 	.word	0x00001990
        /*034c*/ 	.word	0x000000ff
        /*0350*/ 	.word	0x00000060
        /*0354*/ 	.short	0x0101
        /*0356*/ 	.byte	0x0c
	.zero		1


	//   ....[29]....
        /*0358*/ 	.word	0x00001dd0
        /*035c*/ 	.word	0x000000ff
        /*0360*/ 	.word	0x00000000
        /*0364*/ 	.short	0x010a
        /*0366*/ 	.byte	0x11
	.zero		1


	//   ....[30]....
        /*0368*/ 	.word	0x00001df0
        /*036c*/ 	.word	0x000000ff
        /*0370*/ 	.word	0x00000048
        /*0374*/ 	.short	0x010a
        /*0376*/ 	.byte	0x0c
	.zero		1


	//   ....[31]....
        /*0378*/ 	.word	0x00001e10
        /*037c*/ 	.word	0x000000ff
        /*0380*/ 	.word	0x00000048
        /*0384*/ 	.short	0x010a
        /*0386*/ 	.byte	0x0c
	.zero		1


	//   ....[32]....
        /*0388*/ 	.word	0x00002080
        /*038c*/ 	.word	0x000000ff
        /*0390*/ 	.word	0x00000000
        /*0394*/ 	.short	0x010a
        /*0396*/ 	.byte	0x0d
	.zero		1


	//   ....[33]....
        /*0398*/ 	.word	0x00002210
        /*039c*/ 	.word	0x000000ff
        /*03a0*/ 	.word	0x00000000
        /*03a4*/ 	.short	0x010a
        /*03a6*/ 	.byte	0x10
	.zero		1


	//   ....[34]....
        /*03a8*/ 	.word	0x000022a0
        /*03ac*/ 	.word	0x000000ff
        /*03b0*/ 	.word	0x00000048
        /*03b4*/ 	.short	0x010a
        /*03b6*/ 	.byte	0x0c
	.zero		1


	//   ....[35]....
        /*03b8*/ 	.word	0x000022b0
        /*03bc*/ 	.word	0x00000002
        /*03c0*/ 	.word	0x00000050
        /*03c4*/ 	.short	0x010a
        /*03c6*/ 	.byte	0xff
	.zero		1


	//   ....[36]....
        /*03c8*/ 	.word	0x00002350
        /*03cc*/ 	.word	0x00000002
        /*03d0*/ 	.word	0x00000060
        /*03d4*/ 	.short	0x0101
        /*03d6*/ 	.byte	0xff
	.zero		1


	//   ....[37]....
        /*03d8*/ 	.word	0x00002400
        /*03dc*/ 	.word	0x000000ff
        /*03e0*/ 	.word	0x00000048
        /*03e4*/ 	.short	0x010a
        /*03e6*/ 	.byte	0x0c
	.zero		1


	//   ....[38]....
        /*03e8*/ 	.word	0x00002790
        /*03ec*/ 	.word	0x00000003
        /*03f0*/ 	.word	0x00000050
        /*03f4*/ 	.short	0x010a
        /*03f6*/ 	.byte	0xff
	.zero		1


	//   ....[39]....
        /*03f8*/ 	.word	0x000027f0
        /*03fc*/ 	.word	0x00000003
        /*0400*/ 	.word	0x00000060
        /*0404*/ 	.short	0x0101
        /*0406*/ 	.byte	0xff
	.zero		1


	//   ....[40]....
        /*0408*/ 	.word	0x00002b90
        /*040c*/ 	.word	0x00000003
        /*0410*/ 	.word	0x00000040
        /*0414*/ 	.short	0x010a
        /*0416*/ 	.byte	0xff
	.zero		1


	//   ....[41]....
        /*0418*/ 	.word	0x000031f0
        /*041c*/ 	.word	0x00000003
        /*0420*/ 	.word	0x00000048
        /*0424*/ 	.short	0x0101
        /*0426*/ 	.byte	0xff
	.zero		1


	//   ....[42]....
        /*0428*/ 	.word	0x000048d0
        /*042c*/ 	.word	0x00000005
        /*0430*/ 	.word	0x00000050
        /*0434*/ 	.short	0x010a
        /*0436*/ 	.byte	0xff
	.zero		1


	//   ....[43]....
        /*0438*/ 	.word	0x00004980
        /*043c*/ 	.word	0x00000005
        /*0440*/ 	.word	0x00000060
        /*0444*/ 	.short	0x0101
        /*0446*/ 	.byte	0xff
	.zero		1


	//   ....[44]....
        /*0448*/ 	.word	0x00004e10
        /*044c*/ 	.word	0x0000000e
        /*0450*/ 	.word	0x00000060
        /*0454*/ 	.short	0x010a
        /*0456*/ 	.byte	0xff
	.zero		1


	//   ....[45]....
        /*0458*/ 	.word	0x00004e70
        /*045c*/ 	.word	0x00000002
        /*0460*/ 	.word	0x00000060
        /*0464*/ 	.short	0x010a
        /*0466*/ 	.byte	0xff
	.zero		1


	//   ....[46]....
        /*0468*/ 	.word	0x00004ed0
        /*046c*/ 	.word	0x00000008
        /*0470*/ 	.word	0x00000060
        /*0474*/ 	.short	0x010a
        /*0476*/ 	.byte	0xff
	.zero		1


	//   ....[47]....
        /*0478*/ 	.word	0x00004f30
        /*047c*/ 	.word	0x00000000
        /*0480*/ 	.word	0x00000050
        /*0484*/ 	.short	0x010a
        /*0486*/ 	.byte	0xff
	.zero		1


	//   ....[48]....
        /*0488*/ 	.word	0x00004fb0
        /*048c*/ 	.word	0x00000000
        /*0490*/ 	.word	0x00000020
        /*0494*/ 	.short	0x010a
        /*0496*/ 	.byte	0xff
	.zero		1


	//   ....[49]....
        /*0498*/ 	.word	0x00005010
        /*049c*/ 	.word	0x00000003
        /*04a0*/ 	.word	0x00000050
        /*04a4*/ 	.short	0x010a
        /*04a6*/ 	.byte	0xff
	.zero		1


	//   ....[50]....
        /*04a8*/ 	.word	0x00005090
        /*04ac*/ 	.word	0x00000000
        /*04b0*/ 	.word	0x00000020
        /*04b4*/ 	.short	0x010a
        /*04b6*/ 	.byte	0xff
	.zero		1


	//   ....[51]....
        /*04b8*/ 	.word	0x000050f0
        /*04bc*/ 	.word	0x00000002
        /*04c0*/ 	.word	0x00000050
        /*04c4*/ 	.short	0x010a
        /*04c6*/ 	.byte	0xff
	.zero		1


	//   ....[52]....
        /*04c8*/ 	.word	0x00005170
        /*04cc*/ 	.word	0x00000000
        /*04d0*/ 	.word	0x00000048
        /*04d4*/ 	.short	0x010a
        /*04d6*/ 	.byte	0xff
	.zero		1


	//   ....[53]....
        /*04d8*/ 	.word	0x000051f0
        /*04dc*/ 	.word	0x00000000
        /*04e0*/ 	.word	0x00000000
        /*04e4*/ 	.short	0x010a
        /*04e6*/ 	.byte	0xff
	.zero		1


	//   ....[54]....
        /*04e8*/ 	.word	0x00005260
        /*04ec*/ 	.word	0x00000002
        /*04f0*/ 	.word	0x00000050
        /*04f4*/ 	.short	0x010a
        /*04f6*/ 	.byte	0xff
	.zero		1


	//   ....[55]....
        /*04f8*/ 	.word	0x000052e0
        /*04fc*/ 	.word	0x00000000
        /*0500*/ 	.word	0x00000048
        /*0504*/ 	.short	0x010a
        /*0506*/ 	.byte	0xff
	.zero		1


	//   ....[56]....
        /*0508*/ 	.word	0x00005330
        /*050c*/ 	.word	0x00000003
        /*0510*/ 	.word	0x00000050
        /*0514*/ 	.short	0x010a
        /*0516*/ 	.byte	0xff
	.zero		1


	//   ....[57]....
        /*0518*/ 	.word	0x00005390
        /*051c*/ 	.word	0x00000003
        /*0520*/ 	.word	0x00000040
        /*0524*/ 	.short	0x010a
        /*0526*/ 	.byte	0xff
	.zero		1


	//   ....[58]....
        /*0528*/ 	.word	0x000053f0
        /*052c*/ 	.word	0x00000005
        /*0530*/ 	.word	0x00000050
        /*0534*/ 	.short	0x010a
        /*0536*/ 	.byte	0xff
	.zero		1


	//----- nvinfo : EIATTR_NUM_MBARRIERS
	.align		4
.L_58:
        /*0538*/ 	.byte	0x03, 0x38
        /*053a*/ 	.short	0x000e


	//----- nvinfo : EIATTR_EXIT_INSTR_OFFSETS
	.align		4
        /*053c*/ 	.byte	0x04, 0x1c
        /*053e*/ 	.short	(.L_60 - .L_59)


	//   ....[0]....
.L_59:
        /*0540*/ 	.word	0x00002430


	//   ....[1]....
        /*0544*/ 	.word	0x00004df0


	//----- nvinfo : EIATTR_MAX_THREADS
	.align		4
.L_60:
        /*0548*/ 	.byte	0x04, 0x05
        /*054a*/ 	.short	(.L_62 - .L_61)
.L_61:
        /*054c*/ 	.word	0x000000e0
        /*0550*/ 	.word	0x00000001
        /*0554*/ 	.word	0x00000001


	//----- nvinfo : EIATTR_CRS_STACK_SIZE
	.align		4
.L_62:
        /*0558*/ 	.byte	0x04, 0x1e
        /*055a*/ 	.short	(.L_64 - .L_63)
.L_63:
        /*055c*/ 	.word	0x00000000


	//----- nvinfo : EIATTR_CBANK_PARAM_SIZE
	.align		4
.L_64:
        /*0560*/ 	.byte	0x03, 0x19
        /*0562*/ 	.short	0x0404


	//----- nvinfo : EIATTR_PARAM_CBANK
	.align		4
        /*0564*/ 	.byte	0x04, 0x0a
        /*0566*/ 	.short	(.L_66 - .L_65)
	.align		4
.L_65:
        /*0568*/ 	.word	index@(.nv.constant0.kernel_cutlass_kernel_cudnngrouped_gemmgrouped_gemm_swiglugrouped_gemm_swiglu_quantBlockScaledContiguousGroupedGemmKernel_object_at__TiledMMA_ThrLayoutVMNK11110000_PermutationMNK____MMAAt_0)
        /*056c*/ 	.short	0x0380
        /*056e*/ 	.short	0x0404


	//----- nvinfo : EIATTR_SW_WAR
	.align		4
.L_66:
        /*0570*/ 	.byte	0x04, 0x36
        /*0572*/ 	.short	(.L_68 - .L_67)
.L_67:
        /*0574*/ 	.word	0x00000008
.L_68:


//--------------------- .nv.compat                --------------------------
	.section	.nv.compat,"",@"SHT_CUDA_COMPAT_INFO"
	.align	4
        /*0000*/ 	.byte	0x02, 0x02, 0x02, 0x00, 0x02, 0x05, 0x05, 0x00, 0x02, 0x03, 0x01, 0x00, 0x02, 0x06, 0x01, 0x00


//--------------------- .nv.callgraph             --------------------------
	.section	.nv.callgraph,"",@"SHT_CUDA_CALLGRAPH"
	.align	4
	.sectionentsize	8
	.align		4
        /*0000*/ 	.word	0x00000000
	.align		4
        /*0004*/ 	.word	0xffffffff
	.align		4
        /*0008*/ 	.word	0x00000000
	.align		4
        /*000c*/ 	.word	0xfffffffe
	.align		4
        /*0010*/ 	.word	0x00000000
	.align		4
        /*0014*/ 	.word	0xfffffffd
	.align		4
        /*0018*/ 	.word	0x00000000
	.align		4
        /*001c*/ 	.word	0xfffffffc


//--------------------- .text.kernel_cutlass_kernel_cudnngrouped_gemmgrouped_gemm_swiglugrouped_gemm_swiglu_quantBlockScaledContiguousGroupedGemmKernel_object_at__TiledMMA_ThrLayoutVMNK11110000_PermutationMNK____MMAAt_0 --------------------------
	.section	.text.kernel_cutlass_kernel_cudnngrouped_gemmgrouped_gemm_swiglugrouped_gemm_swiglu_quantBlockScaledContiguousGroupedGemmKernel_object_at__TiledMMA_ThrLayoutVMNK11110000_PermutationMNK____MMAAt_0,"ax",@progbits
	.align	128
        .global         kernel_cutlass_kernel_cudnngrouped_gemmgrouped_gemm_swiglugrouped_gemm_swiglu_quantBlockScaledContiguousGroupedGemmKernel_object_at__TiledMMA_ThrLayoutVMNK11110000_PermutationMNK____MMAAt_0
        .type           kernel_cutlass_kernel_cudnngrouped_gemmgrouped_gemm_swiglugrouped_gemm_swiglu_quantBlockScaledContiguousGroupedGemmKernel_object_at__TiledMMA_ThrLayoutVMNK11110000_PermutationMNK____MMAAt_0,@function
        .size           kernel_cutlass_kernel_cudnngrouped_gemmgrouped_gemm_swiglugrouped_gemm_swiglu_quantBlockScaledContiguousGroupedGemmKernel_object_at__TiledMMA_ThrLayoutVMNK11110000_PermutationMNK____MMAAt_0,(.L_x_85 - kernel_cutlass_kernel_cudnngrouped_gemmgrouped_gemm_swiglugrouped_gemm_swiglu_quantBlockScaledContiguousGroupedGemmKernel_object_at__TiledMMA_ThrLayoutVMNK11110000_PermutationMNK____MMAAt_0)
        .other          kernel_cutlass_kernel_cudnngrouped_gemmgrouped_gemm_swiglugrouped_gemm_swiglu_quantBlockScaledContiguousGroupedGemmKernel_object_at__TiledMMA_ThrLayoutVMNK11110000_PermutationMNK____MMAAt_0,@"STO_CUDA_ENTRY STV_DEFAULT"
kernel_cutlass_kernel_cudnngrouped_gemmgrouped_gemm_swiglugrouped_gemm_swiglu_quantBlockScaledContiguousGroupedGemmKernel_object_at__TiledMMA_ThrLayoutVMNK11110000_PermutationMNK____MMAAt_0:
.text.kernel_cutlass_kernel_cudnngrouped_gemmgrouped_gemm_swiglugrouped_gemm_swiglu_quantBlockScaledContiguousGroupedGemmKernel_object_at__TiledMMA_ThrLayoutVMNK11110000_PermutationMNK____MMAAt_0:
[----:B------:R-:W1:Y:S01]  /*0000*/  LDC R1, c[0x0][0x37c] ;  /* 0x0000df00ff017b82 */ /* 0x000e620000000800 */
[----:B------:R-:W2:Y:S01]  /*0010*/  S2R R3, SR_TID.Y ;  /* 0x0000000000037919 */ /* 0x000ea20000002200 */
[----:B------:R-:W3:Y:S01]  /*0020*/  LDCU UR5, c[0x0][0x360] ;  /* 0x00006c00ff0577ac */ /* 0x000ee20008000800 */
[----:B------:R-:W2:Y:S01]  /*0030*/  S2R R0, SR_TID.Z ;  /* 0x0000000000007919 */ /* 0x000ea20000002300 */
[----:B------:R-:W2:Y:S01]  /*0040*/  LDCU UR4, c[0x0][0x364] ;  /* 0x00006c80ff0477ac */ /* 0x000ea20008000800 */
[----:B------:R-:W3:Y:S01]  /*0050*/  S2R R66, SR_TID.X ;  /* 0x0000000000427919 */ /* 0x000ee20000002100 */
[----:B--2---:R-:W-:Y:S01]  /*0060*/  IMAD R3, R0, UR4, R3 ;  /* 0x0000000400037c24 */ /* 0x004fe2000f8e0203 */
[----:B------:R-:W2:Y:S03]  /*0070*/  LDCU.U8 UR4, c[0x0][0x381] ;  /* 0x00007020ff0477ac */ /* 0x000ea60008000000 */
[----:B---3--:R-:W-:Y:S01]  /*0080*/  IMAD R82, R3, UR5, R66 ;  /* 0x0000000503527c24 */ /* 0x008fe2000f8e0242 */
[----:B------:R-:W3:Y:S04]  /*0090*/  LDCU.U8 UR5, c[0x0][0x382] ;  /* 0x00007040ff0577ac */ /* 0x000ee80008000000 */
[----:B------:R-:W-:-:S06]  /*00a0*/  SHF.R.U32.HI R82, RZ, 0x5, R82 ;  /* 0x00000005ff527819 */ /* 0x000fcc0000011652 */
[----:B------:R-:W4:Y:S01]  /*00b0*/  SHFL.IDX PT, R82, R82, RZ, 0x1f ;  /* 0x00001fff52527589 */ /* 0x000f2200000e0000 */
[----:B--2---:R-:W-:Y:S02]  /*00c0*/  ULOP3.LUT UR4, UR4, 0x1, URZ, 0xc0, !UPT ;  /* 0x0000000104047892 */ /* 0x004fe4000f8ec0ff */
[----:B---3--:R-:W-:Y:S02]  /*00d0*/  ULOP3.LUT UR5, UR5, 0x1, URZ, 0xc0, !UPT ;  /* 0x0000000105057892 */ /* 0x008fe4000f8ec0ff */
[----:B------:R-:W-:Y:S02]  /*00e0*/  UISETP.NE.U32.AND UP5, UPT, UR4, 0x1, UPT ;  /* 0x000000010400788c */ /* 0x000fe4000bfa5070 */
[----:B------:R-:W-:Y:S01]  /*00f0*/  UISETP.NE.U32.AND UP6, UPT, UR5, 0x1, UPT ;  /* 0x000000010500788c */ /* 0x000fe2000bfc5070 */
[----:B----4-:R-:W-:-:S13]  /*0100*/  ISETP.NE.AND P0, PT, R82, 0x5, PT ;  /* 0x000000055200780c */ /* 0x010fda0003f05270 */
[----:B-1----:R-:W-:Y:S05]  /*0110*/  @P0 BRA `(.L_x_0) ;  /* 0x0000000000540947 */ /* 0x002fea0003800000 */
[----:B------:R-:W1:Y:S02]  /*0120*/  LDCU.64 UR4, c[0x0][0x348] ;  /* 0x00006900ff0477ac */ /* 0x000e640008000a00 */
[----:B-1----:R-:W-:Y:S02]  /*0130*/  UIADD3 UR14, UP0, UPT, UR4, 0x40, URZ ;  /* 0x00000040040e7890 */ /* 0x002fe4000ff1e0ff */
[----:B------:R-:W-:Y:S02]  /*0140*/  UIADD3 UR12, UP4, UPT, UR4, 0xc0, URZ ;  /* 0x000000c0040c7890 */ /* 0x000fe4000ff9e0ff */
[----:B------:R-:W-:Y:S02]  /*0150*/  UIADD3 UR10, UP3, UPT, UR4, 0x140, URZ ;  /* 0x00000140040a7890 */ /* 0x000fe4000ff7e0ff */
[----:B------:R-:W-:Y:S02]  /*0160*/  UIADD3 UR8, UP2, UPT, UR4, 0x1c0, URZ ;  /* 0x000001c004087890 */ /* 0x000fe4000ff5e0ff */
[----:B------:R-:W-:-:S02]  /*0170*/  UIADD3 UR6, UP1, UPT, UR4, 0x240, URZ ;  /* 0x0000024004067890 */ /* 0x000fc4000ff3e0ff */
[----:B------:R-:W-:Y:S02]  /*0180*/  UIADD3.X UR15, UPT, UPT, URZ, UR5, URZ, UP0, !UPT ;  /* 0x00000005ff0f7290 */ /* 0x000fe400087fe4ff */
[----:B------:R-:W-:Y:S02]  /*0190*/  UIADD3 UR4, UP0, UPT, UR4, 0x2c0, URZ ;  /* 0x000002c004047890 */ /* 0x000fe4000ff1e0ff */
[----:B------:R-:W-:Y:S02]  /*01a0*/  UIADD3.X UR13, UPT, UPT, URZ, UR5, URZ, UP4, !UPT ;  /* 0x00000005ff0d7290 */ /* 0x000fe4000a7fe4ff */
[----:B------:R-:W-:Y:S02]  /*01b0*/  UIADD3.X UR11, UPT, UPT, URZ, UR5, URZ, UP3, !UPT ;  /* 0x00000005ff0b7290 */ /* 0x000fe40009ffe4ff */
[----:B------:R-:W-:Y:S01]  /*01c0*/  UIADD3.X UR9, UPT, UPT, URZ, UR5, URZ, UP2, !UPT ;  /* 0x00000005ff097290 */ /* 0x000fe200097fe4ff */
[----:B------:R1:W-:Y:S01]  /*01d0*/  UTMACCTL.PF [UR14] ;  /* 0x000000000e0079b9 */ /* 0x0003e20008040000 */
[----:B------:R-:W-:-:S03]  /*01e0*/  UIADD3.X UR7, UPT, UPT, URZ, UR5, URZ, UP1, !UPT ;  /* 0x00000005ff077290 */ /* 0x000fc60008ffe4ff */
[----:B------:R1:W-:Y:S01]  /*01f0*/  UTMACCTL.PF [UR12] ;  /* 0x000000000c0079b9 */ /* 0x0003e20008040000 */
[----:B------:R-:W-:Y:S01]  /*0200*/  UIADD3.X UR5, UPT, UPT, URZ, UR5, URZ, UP0, !UPT ;  /* 0x00000005ff057290 */ /* 0x000fe200087fe4ff */
[----:B------:R1:W-:Y:S02]  /*0210*/  UTMACCTL.PF [UR10] ;  /* 0x000000000a0079b9 */ /* 0x0003e40008040000 */
[----:B------:R1:W-:Y:S02]  /*0220*/  UTMACCTL.PF [UR8] ;  /* 0x00000000080079b9 */ /* 0x0003e40008040000 */
[----:B------:R1:W-:Y:S04]  /*0230*/  UTMACCTL.PF [UR6] ;  /* 0x00000000060079b9 */ /* 0x0003e80008040000 */
[----:B------:R1:W-:Y:S01]  /*0240*/  UTMACCTL.PF [UR4] ;  /* 0x00000000040079b9 */ /* 0x0003e20008040000 */
[----:B------:R-:W-:Y:S01]  /*0250*/  UPLOP3.LUT UP4, UPT, UPT, UPT, UPT, 0x40, 0x4 ;  /* 0x000000000004789c */ /* 0x000fe20003f8e870 */
[----:B-1----:R-:W-:Y:S10]  /*0260*/  BRA `(.L_x_1) ;  /* 0x0000000000547947 */ /* 0x002ff40003800000 */
.L_x_0:
[----:B------:R-:W-:Y:S01]  /*0270*/  ISETP.NE.AND P0, PT, R82, RZ, PT ;  /* 0x000000ff5200720c */ /* 0x000fe20003f05270 */
[----:B------:R-:W-:-:S12]  /*0280*/  UPLOP3.LUT UP4, UPT, UPT, UPT, UPT, 0x40, 0x4 ;  /* 0x000000000004789c */ /* 0x000fd80003f8e870 */
[----:B------:R-:W-:Y:S05]  /*0290*/  @P0 BRA `(.L_x_1) ;  /* 0x0000000000480947 */ /* 0x000fea0003800000 */
[----:B------:R-:W1:Y:S01]  /*02a0*/  S2UR UR5, SR_CgaCtaId ;  /* 0x00000000000579c3 */ /* 0x000e620000008800 */
[----:B------:R-:W-:Y:S01]  /*02b0*/  UMOV UR6, 0x400 ;  /* 0x0000040000067882 */ /* 0x000fe20000000000 */
[----:B------:R-:W-:Y:S01]  /*02c0*/  UMOV UR4, 0x1 ;  /* 0x0000000100047882 */ /* 0x000fe20000000000 */
[----:B------:R-:W-:Y:S02]  /*02d0*/  UPLOP3.LUT UP4, UPT, UPT, UPT, UPT, 0x80, 0x8 ;  /* 0x000000000008789c */ /* 0x000fe40003f8f070 */
[----:B-1----:R-:W-:Y:S02]  /*02e0*/  ULEA UR5, UR5, UR6, 0x18 ;  /* 0x0000000605057291 */ /* 0x002fe4000f8ec0ff */
[----:B------:R-:W-:-:S04]  /*02f0*/  UIADD3 UR6, UPT, UPT, -UR4, 0x100000, URZ ;  /* 0x0010000004067890 */ /* 0x000fc8000fffe1ff */
[----:B------:R-:W-:Y:S02]  /*0300*/  USHF.L.U32 UR7, UR6, 0xb, URZ ;  /* 0x0000000b06077899 */ /* 0x000fe400080006ff */
[----:B------:R-:W-:Y:S01]  /*0310*/  USHF.L.U32 UR6, UR6, 0x1, URZ ;  /* 0x0000000106067899 */ /* 0x000fe200080006ff */
[----:B------:R-:W1:Y:S11]  /*0320*/  FENCE.VIEW.ASYNC.S ;  /* 0x00000000000073c6 */ /* 0x000e760000000000 */
[----:B-1----:R1:W2:Y:S01]  /*0330*/  SYNCS.EXCH.64 URZ, [UR5], UR6 ;  /* 0x0000000605ff75b2 */ /* 0x0022a20008000100 */
[----:B------:R1:W3:Y:S01]  /*0340*/  SYNCS.EXCH.64 URZ, [UR5+0x8], UR6 ;  /* 0x0000080605ff75b2 */ /* 0x0002e20008000100 */
[----:B------:R1:W4:Y:S01]  /*0350*/  SYNCS.EXCH.64 URZ, [UR5+0x10], UR6 ;  /* 0x0000100605ff75b2 */ /* 0x0003220008000100 */
[----:B------:R1:W1:Y:S01]  /*0360*/  SYNCS.EXCH.64 URZ, [UR5+0x18], UR6 ;  /* 0x0000180605ff75b2 */ /* 0x0002620008000100 */
[----:B------:R1:W1:Y:S01]  /*0370*/  SYNCS.EXCH.64 URZ, [UR5+0x20], UR6 ;  /* 0x0000200605ff75b2 */ /* 0x0002620008000100 */
[----:B------:R1:W1:Y:S01]  /*0380*/  SYNCS.EXCH.64 URZ, [UR5+0x28], UR6 ;  /* 0x0000280605ff75b2 */ /* 0x0002620008000100 */
[----:B------:R1:W1:Y:S01]  /*0390*/  SYNCS.EXCH.64 URZ, [UR5+0x30], UR6 ;  /* 0x0000300605ff75b2 */ /* 0x0002620008000100 */
[----:B------:R1:W1:Y:S01]  /*03a0*/  SYNCS.EXCH.64 URZ, [UR5+0x38], UR6 ;  /* 0x0000380605ff75b2 */ /* 0x0002620008000100 */
[----:B------:R-:W-:Y:S01]  /*03b0*/  NOP ;  /* 0x0000000000007918 */ /* 0x000fe20000000000 */
.L_x_1:
[----:B------:R-:W-:Y:S01]  /*03c0*/  NOP ;  /* 0x0000000000007918 */ /* 0x000fe20000000000 */
[----:B-1234-:R-:W-:Y:S06]  /*03d0*/  BAR.SYNC.DEFER_BLOCKING 0x0 ;  /* 0x0000000000007b1d */ /* 0x01efec0000010000 */
[----:B------:R-:W-:Y:S05]  /*03e0*/  BRA.U !UP4, `(.L_x_2) ;  /* 0x000000010c3c7547 */ /* 0x000fea000b800000 */
[----:B------:R-:W1:Y:S01]  /*03f0*/  S2UR UR6, SR_CgaCtaId ;  /* 0x00000000000679c3 */ /* 0x000e620000008800 */
[----:B------:R-:W-:Y:S01]  /*0400*/  UMOV UR7, 0x400 ;  /* 0x0000040000077882 */ /* 0x000fe20000000000 */
[----:B------:R-:W-:Y:S01]  /*0410*/  UMOV UR5, 0x1 ;  /* 0x0000000100057882 */ /* 0x000fe20000000000 */
[----:B------:R-:W-:Y:S01]  /*0420*/  UMOV UR4, 0x4 ;  /* 0x0000000400047882 */ /* 0x000fe20000000000 */
[----:B------:R-:W-:-:S04]  /*0430*/  UIADD3 UR8, UPT, UPT, -UR5, 0x100000, URZ ;  /* 0x0010000005087890 */ /* 0x000fc8000fffe1ff */
[----:B------:R-:W-:Y:S02]  /*0440*/  USHF.L.U32 UR9, UR8, 0xb, URZ ;  /* 0x0000000b08097899 */ /* 0x000fe400080006ff */
[----:B------:R-:W-:Y:S02]  /*0450*/  USHF.L.U32 UR8, UR8, 0x1, URZ ;  /* 0x0000000108087899 */ /* 0x000fe400080006ff */
[----:B------:R-:W-:-:S04]  /*0460*/  UIADD3 UR4, UPT, UPT, -UR4, 0x100000, URZ ;  /* 0x0010000004047890 */ /* 0x000fc8000fffe1ff */
[----:B------:R-:W-:Y:S02]  /*0470*/  USHF.L.U32 UR5, UR4, 0xb, URZ ;  /* 0x0000000b04057899 */ /* 0x000fe400080006ff */
[----:B------:R-:W-:Y:S02]  /*0480*/  USHF.L.U32 UR4, UR4, 0x1, URZ ;  /* 0x0000000104047899 */ /* 0x000fe400080006ff */
[----:B-1----:R-:W-:Y:S01]  /*0490*/  ULEA UR6, UR6, UR7, 0x18 ;  /* 0x0000000706067291 */ /* 0x002fe2000f8ec0ff */
[----:B------:R-:W1:Y:S11]  /*04a0*/  FENCE.VIEW.ASYNC.S ;  /* 0x00000000000073c6 */ /* 0x000e760000000000 */
[----:B-1----:R1:W2:Y:S01]  /*04b0*/  SYNCS.EXCH.64 URZ, [UR6+0x40], UR8 ;  /* 0x0000400806ff75b2 */ /* 0x0022a20008000100 */
[----:B------:R1:W3:Y:S01]  /*04c0*/  SYNCS.EXCH.64 URZ, [UR6+0x48], UR4 ;  /* 0x0000480406ff75b2 */ /* 0x0002e20008000100 */
[----:B------:R-:W-:Y:S01]  /*04d0*/  NOP ;  /* 0x0000000000007918 */ /* 0x000fe20000000000 */
.L_x_2:
[----:B------:R-:W-:Y:S01]  /*04e0*/  NOP ;  /* 0x0000000000007918 */ /* 0x000fe20000000000 */
[----:B--23--:R-:W-:Y:S06]  /*04f0*/  BAR.SYNC.DEFER_BLOCKING 0x0 ;  /* 0x0000000000007b1d */ /* 0x00cfec0000010000 */
[----:B------:R-:W-:Y:S05]  /*0500*/  BRA.U !UP4, `(.L_x_3) ;  /* 0x000000010c447547 */ /* 0x000fea000b800000 */
[----:B-1----:R-:W1:Y:S01]  /*0510*/  S2UR UR6, SR_CgaCtaId ;  /* 0x00000000000679c3 */ /* 0x002e620000008800 */
        /* <DEDUP_REMOVED lines=11> */
[----:B-1----:R2:W3:Y:S01]  /*05d0*/  SYNCS.EXCH.64 URZ, [UR6+0x50], UR8 ;  /* 0x0000500806ff75b2 */ /* 0x0024e20008000100 */
[----:B------:R2:W4:Y:S01]  /*05e0*/  SYNCS.EXCH.64 URZ, [UR6+0x58], UR8 ;  /* 0x0000580806ff75b2 */ /* 0x0005220008000100 */
[----:B------:R2:W1:Y:S01]  /*05f0*/  SYNCS.EXCH.64 URZ, [UR6+0x60], UR4 ;  /* 0x0000600406ff75b2 */ /* 0x0004620008000100 */
[----:B------:R2:W1:Y:S02]  /*0600*/  SYNCS.EXCH.64 URZ, [UR6+0x68], UR4 ;  /* 0x0000680406ff75b2 */ /* 0x0004640008000100 */
[----:B--2---:R-:W-:Y:S01]  /*0610*/  NOP ;  /* 0x0000000000007918 */ /* 0x004fe20000000000 */
.L_x_3:
[----:B------:R-:W-:Y:S01]  /*0620*/  NOP ;  /* 0x0000000000007918 */ /* 0x000fe20000000000 */
[----:B-1-34-:R-:W-:Y:S08]  /*0630*/  BAR.SYNC.DEFER_BLOCKING 0x0 ;  /* 0x0000000000007b1d */ /* 0x01aff00000010000 */
[----:B------:R-:W-:Y:S01]  /*0640*/  BAR.SYNC.DEFER_BLOCKING 0x1, 0xe0 ;  /* 0x0043800000007b1d */ /* 0x000fe20000010000 */
[----:B------:R-:W-:-:S05]  /*0650*/  ISETP.NE.AND P0, PT, R82, 0x6, PT ;  /* 0x000000065200780c */ /* 0x000fca0003f05270 */
[----:B------:R-:W1:Y:S08]  /*0660*/  LDCU.64 UR14, c[0x0][0x358] ;  /* 0x00006b00ff0e77ac */ /* 0x000e700008000a00 */
[----:B------:R-:W-:Y:S05]  /*0670*/  @P0 BRA `(.L_x_4) ;  /* 0x0000000800880947 */ /* 0x000fea0003800000 */
[----:B------:R-:W-:Y:S01]  /*0680*/  LOP3.LUT R0, R66, 0x1f, RZ, 0xc0, !PT ;  /* 0x0000001f42007812 */ /* 0x000fe200078ec0ff */
[----:B------:R-:W-:Y:S01]  /*0690*/  IMAD.MOV.U32 R18, RZ, RZ, 0x7fffffff ;  /* 0x7fffffffff127424 */ /* 0x000fe200078e00ff */
[----:B------:R-:W2:Y:S01]  /*06a0*/  S2UR UR9, SR_CTAID.Z ;  /* 0x00000000000979c3 */ /* 0x000ea20000002700 */
[----:B------:R-:W2:Y:S01]  /*06b0*/  LDCU.64 UR6, c[0x0][0x760] ;  /* 0x0000ec00ff0677ac */ /* 0x000ea20008000a00 */
[C---:B------:R-:W-:Y:S01]  /*06c0*/  ISETP.GT.U32.AND P0, PT, R0.reuse, 0x7, PT ;  /* 0x000000070000780c */ /* 0x040fe20003f04070 */
[----:B------:R-:W3:Y:S01]  /*06d0*/  LDCU.U8 UR8, c[0x0][0x768] ;  /* 0x0000ed00ff0877ac */ /* 0x000ee20008000000 */
[----:B------:R-:W4:Y:S01]  /*06e0*/  LDCU.U8 UR10, c[0x0][0x769] ;  /* 0x0000ed20ff0a77ac */ /* 0x000f220008000000 */
[----:B------:R-:W5:Y:S10]  /*06f0*/  LDCU.U8 UR13, c[0x0][0x781] ;  /* 0x0000f020ff0d77ac */ /* 0x000f740008000000 */
[----:B------:R-:W1:Y:S01]  /*0700*/  @!P0 LDC.64 R2, c[0x0][0x748] ;  /* 0x0001d200ff028b82 */ /* 0x000e620000000a00 */
[----:B------:R-:W1:Y:S02]  /*0710*/  LDCU UR20, c[0x0][0x770] ;  /* 0x0000ee00ff1477ac */ /* 0x000e640008000800 */
[----:B-1----:R-:W-:-:S05]  /*0720*/  @!P0 IMAD.WIDE.U32 R2, R0, 0x4, R2 ;  /* 0x0000000400028825 */ /* 0x002fca00078e0002 */
[----:B------:R-:W5:Y:S01]  /*0730*/  @!P0 LDG.E R18, desc[UR14][R2.64] ;  /* 0x0000000e02128981 */ /* 0x000f62000c1e1900 */
[----:B--2---:R-:W-:Y:S01]  /*0740*/  UIMAD.WIDE.U32 UR4, UR9, UR7, URZ ;  /* 0x00000007090472a5 */ /* 0x004fe2000f8e00ff */
[----:B------:R-:W-:Y:S01]  /*0750*/  HFMA2 R0, -RZ, RZ, 0, 5.9604644775390625e-08 ;  /* 0x00000001ff007431 */ /* 0x000fe200000001ff */
[----:B------:R-:W-:Y:S01]  /*0760*/  UISETP.GT.U32.AND UP0, UPT, UR9, 0x1ff, UPT ;  /* 0x000001ff0900788c */ /* 0x000fe2000bf04070 */
[----:B------:R-:W-:-:S04]  /*0770*/  IMAD.MOV.U32 R10, RZ, RZ, RZ ;  /* 0x000000ffff0a7224 */ /* 0x000fc800078e00ff */
[----:B------:R-:W-:Y:S02]  /*0780*/  UMOV UR11, UR5 ;  /* 0x00000005000b7c82 */ /* 0x000fe40008000000 */
[----:B------:R-:W-:Y:S02]  /*0790*/  UIADD3 UR7, UPT, UPT, -UR11, UR9, URZ ;  /* 0x000000090b077290 */ /* 0x000fe4000fffe1ff */
[----:B------:R-:W1:Y:S02]  /*07a0*/  LDCU.64 UR4, c[0x0][0x778] ;  /* 0x0000ef00ff0477ac */ /* 0x000e640008000a00 */
[----:B---3--:R-:W-:-:S04]  /*07b0*/  USHF.R.U32.HI UR7, URZ, UR8, UR7 ;  /* 0x00000008ff077299 */ /* 0x008fc80008011607 */
[----:B------:R-:W-:-:S04]  /*07c0*/  UIADD3 UR11, UPT, UPT, UR11, UR7, URZ ;  /* 0x000000070b0b7290 */ /* 0x000fc8000fffe0ff */
[----:B----4-:R-:W-:-:S03]  /*07d0*/  USHF.R.U32.HI UR11, URZ, UR10, UR11 ;  /* 0x0000000aff0b7299 */ /* 0x010fc6000801160b */
[----:B------:R-:W2:Y:S01]  /*07e0*/  LDCU.U8 UR7, c[0x0][0x780] ;  /* 0x0000f000ff0777ac */ /* 0x000ea20008000000 */
[----:B------:R-:W-:-:S04]  /*07f0*/  UIADD3 UR11, UPT, UPT, -UR11, URZ, URZ ;  /* 0x000000ff0b0b7290 */ /* 0x000fc8000fffe1ff */
[----:B------:R-:W-:-:S04]  /*0800*/  UIMAD UR6, UR11, UR6, UR9 ;  /* 0x000000060b0672a4 */ /* 0x000fc8000f8e0209 */
[----:B-1----:R-:W-:-:S07]  /*0810*/  UIMAD.WIDE.U32 UR16, UR6, UR5, URZ ;  /* 0x00000005061072a5 */ /* 0x002fce000f8e00ff */
[----:B------:R-:W-:Y:S02]  /*0820*/  UMOV UR5, UR17 ;  /* 0x0000001100057c82 */ /* 0x000fe40008000000 */
[----:B------:R-:W-:Y:S02]  /*0830*/  UIADD3 UR18, UPT, UPT, UR6, -UR5, URZ ;  /* 0x8000000506127290 */ /* 0x000fe4000fffe0ff */
[----:B------:R-:W1:Y:S02]  /*0840*/  LDCU.U8 UR17, c[0x0][0x774] ;  /* 0x0000ee80ff1177ac */ /* 0x000e640008000000 */
[----:B--2---:R-:W-:Y:S01]  /*0850*/  USHF.R.U32.HI UR18, URZ, UR7, UR18 ;  /* 0x00000007ff127299 */ /* 0x004fe20008011612 */
[----:B------:R-:W2:Y:S03]  /*0860*/  LDCU.U8 UR16, c[0x0][0x775] ;  /* 0x0000eea0ff1077ac */ /* 0x000ea60008000000 */
[----:B------:R-:W-:Y:S01]  /*0870*/  UIADD3 UR18, UPT, UPT, UR5, UR18, URZ ;  /* 0x0000001205127290 */ /* 0x000fe2000fffe0ff */
[----:B------:R-:W3:Y:S03]  /*0880*/  LDCU UR5, c[0x0][0x76c] ;  /* 0x0000ed80ff0577ac */ /* 0x000ee60008000800 */
[----:B-----5:R-:W-:-:S04]  /*0890*/  USHF.R.U32.HI UR18, URZ, UR13, UR18 ;  /* 0x0000000dff127299 */ /* 0x020fc80008011612 */
[----:B------:R-:W-:Y:S02]  /*08a0*/  UIMAD.WIDE.U32 UR20, UR18, UR20, URZ ;  /* 0x00000014121472a5 */ /* 0x000fe4000f8e00ff */
[----:B------:R-:W-:-:S04]  /*08b0*/  UIADD3 UR12, UPT, UPT, -UR18, URZ, URZ ;  /* 0x000000ff120c7290 */ /* 0x000fc8000fffe1ff */
[----:B------:R-:W-:Y:S01]  /*08c0*/  UIMAD UR4, UR12, UR4, UR6 ;  /* 0x000000040c0472a4 */ /* 0x000fe2000f8e0206 */
[----:B------:R-:W-:Y:S02]  /*08d0*/  UMOV UR19, UR21 ;  /* 0x0000001500137c82 */ /* 0x000fe40008000000 */
[----:B------:R-:W-:-:S03]  /*08e0*/  UIADD3 UR11, UPT, UPT, UR18, -UR19, URZ ;  /* 0x80000013120b7290 */ /* 0x000fc6000fffe0ff */
[----:B------:R-:W-:Y:S01]  /*08f0*/  MOV R5, UR4 ;  /* 0x0000000400057c02 */ /* 0x000fe20008000f00 */
[----:B-1----:R-:W-:-:S04]  /*0900*/  USHF.R.U32.HI UR11, URZ, UR17, UR11 ;  /* 0x00000011ff0b7299 */ /* 0x002fc8000801160b */
[----:B------:R-:W-:-:S04]  /*0910*/  UIADD3 UR11, UPT, UPT, UR19, UR11, URZ ;  /* 0x0000000b130b7290 */ /* 0x000fc8000fffe0ff */
[----:B--2---:R-:W-:-:S04]  /*0920*/  USHF.R.U32.HI UR11, URZ, UR16, UR11 ;  /* 0x00000010ff0b7299 */ /* 0x004fc8000801160b */
[----:B------:R-:W-:-:S04]  /*0930*/  UIADD3 UR11, UPT, UPT, -UR11, URZ, URZ ;  /* 0x000000ff0b0b7290 */ /* 0x000fc8000fffe1ff */
[----:B---3--:R-:W-:-:S06]  /*0940*/  UIMAD UR5, UR11, UR5, UR18 ;  /* 0x000000050b0572a4 */ /* 0x008fcc000f8e0212 */
[----:B------:R-:W-:Y:S01]  /*0950*/  IMAD.U32 R4, RZ, RZ, UR5 ;  /* 0x00000005ff047e24 */ /* 0x000fe2000f8e00ff */
[----:B------:R1:W2:Y:S01]  /*0960*/  SHFL.IDX PT, R2, R18, 0x7, 0x1f ;  /* 0x00e01f0012027f89 */ /* 0x0002a200000e0000 */
[----:B------:R-:W-:Y:S05]  /*0970*/  BRA.U UP0, `(.L_x_5) ;  /* 0x0000000500547547 */ /* 0x000fea000b800000 */
[----:B--2---:R-:W-:Y:S01]  /*0980*/  SHF.R.S32.HI R17, RZ, 0x1f, R2 ;  /* 0x0000001fff117819 */ /* 0x004fe20000011402 */
[----:B------:R-:W2:Y:S01]  /*0990*/  LDC R0, c[0x0][0x374] ;  /* 0x0000dd00ff007b82 */ /* 0x000ea20000000800 */
[----:B------:R-:W-:Y:S01]  /*09a0*/  IMAD.U32 R19, RZ, RZ, UR9 ;  /* 0x00000009ff137e24 */ /* 0x000fe2000f8e00ff */
[----:B------:R-:W-:Y:S01]  /*09b0*/  MOV R10, RZ ;  /* 0x000000ff000a7202 */ /* 0x000fe20000000f00 */
[----:B------:R-:W-:Y:S01]  /*09c0*/  IMAD.MOV.U32 R6, RZ, RZ, -0x1 ;  /* 0xffffffffff067424 */ /* 0x000fe200078e00ff */
[----:B------:R-:W-:Y:S02]  /*09d0*/  LEA.HI R17, R17, R2, RZ, 0x7 ;  /* 0x0000000211117211 */ /* 0x000fe400078f38ff */
[----:B------:R-:W-:Y:S02]  /*09e0*/  MOV R15, RZ ;  /* 0x000000ff000f7202 */ /* 0x000fe40000000f00 */
[----:B------:R-:W2:Y:S01]  /*09f0*/  LDC R7, c[0x0][0x370] ;  /* 0x0000dc00ff077b82 */ /* 0x000ea20000000800 */
[----:B------:R-:W-:-:S04]  /*0a00*/  LOP3.LUT R3, R17, 0xffffff80, RZ, 0xc0, !PT ;  /* 0xffffff8011037812 */ /* 0x000fc800078ec0ff */
[----:B------:R-:W-:-:S03]  /*0a10*/  ISETP.NE.AND P0, PT, R2, R3, PT ;  /* 0x000000030200720c */ /* 0x000fc60003f05270 */
[----:B------:R-:W3:Y:S01]  /*0a20*/  LDC R16, c[0x0][0x378] ;  /* 0x0000de00ff107b82 */ /* 0x000ee20000000800 */
[----:B------:R-:W-:-:S07]  /*0a30*/  ISETP.LT.AND P0, PT, R2, RZ, P0 ;  /* 0x000000ff0200720c */ /* 0x000fce0000701270 */
[----:B------:R-:W4:Y:S08]  /*0a40*/  LDC R12, c[0x0][0x770] ;  /* 0x0001dc00ff0c7b82 */ /* 0x000f300000000800 */
[----:B------:R-:W1:Y:S01]  /*0a50*/  LDC R11, c[0x0][0x76c] ;  /* 0x0001db00ff0b7b82 */ /* 0x000e620000000800 */
[----:B--2---:R-:W-:Y:S01]  /*0a60*/  IMAD R7, R0, R7, RZ ;  /* 0x0000000700077224 */ /* 0x004fe200078e02ff */
[----:B------:R-:W-:-:S02]  /*0a70*/  SHF.R.S32.HI R0, RZ, 0x7, R17 ;  /* 0x00000007ff007819 */ /* 0x000fc40000011411 */
[----:B------:R-:W-:-:S03]  /*0a80*/  LEA.HI.SX32 R17, R17, 0xffffffff, 0x19 ;  /* 0xffffffff11117811 */ /* 0x000fc600078fcaff */
[----:B------:R-:W-:Y:S01]  /*0a90*/  @!P0 IMAD.MOV R17, RZ, RZ, R0 ;  /* 0x000000ffff118224 */ /* 0x000fe200078e0200 */
[----:B------:R-:W2:Y:S01]  /*0aa0*/  LDC.64 R8, c[0x0][0x760] ;  /* 0x0001d800ff087b82 */ /* 0x000ea20000000a00 */
[----:B---3--:R-:W-:Y:S02]  /*0ab0*/  IMAD R16, R7, R16, RZ ;  /* 0x0000001007107224 */ /* 0x008fe400078e02ff */
[----:B------:R-:W-:-:S05]  /*0ac0*/  IMAD.MOV.U32 R0, RZ, RZ, 0x1 ;  /* 0x00000001ff007424 */ /* 0x000fca00078e00ff */
[----:B------:R-:W3:Y:S02]  /*0ad0*/  LDC.64 R2, c[0x0][0x778] ;  /* 0x0001de00ff027b82 */ /* 0x000ee40000000a00 */
.L_x_10:
[----:B------:R-:W-:-:S13]  /*0ae0*/  ISETP.GE.AND P0, PT, R4, R17, PT ;  /* 0x000000110400720c */ /* 0x000fda0003f06270 */
[----:B------:R-:W-:Y:S05]  /*0af0*/  @P0 BRA `(.L_x_6) ;  /* 0x0000000000940947 */ /* 0x000fea0003800000 */
[----:B------:R-:W-:-:S04]  /*0b00*/  SHF.L.U32 R7, R4, 0x7, RZ ;  /* 0x0000000704077819 */ /* 0x000fc800000006ff */
[----:B------:R-:W-:-:S13]  /*0b10*/  ISETP.GE.AND P0, PT, R7, R15, PT ;  /* 0x0000000f0700720c */ /* 0x000fda0003f06270 */
[----:B------:R-:W-:Y:S05]  /*0b20*/  @!P0 BRA `(.L_x_7) ;  /* 0x0000000000388947 */ /* 0x000fea0003800000 */
[----:B------:R-:W-:Y:S01]  /*0b30*/  VIADD R13, R6, 0x1 ;  /* 0x00000001060d7836 */ /* 0x000fe20000000000 */
[----:B------:R-:W-:-:S04]  /*0b40*/  MOV R6, 0xffffffff ;  /* 0xffffffff00067802 */ /* 0x000fc80000000f00 */
[----:B------:R-:W-:-:S13]  /*0b50*/  ISETP.GT.U32.AND P0, PT, R13, 0x1f, PT ;  /* 0x0000001f0d00780c */ /* 0x000fda0003f04070 */
[----:B------:R-:W-:Y:S05]  /*0b60*/  @P0 BRA `(.L_x_8) ;  /* 0x0000000000240947 */ /* 0x000fea0003800000 */
[----:B------:R-:W-:Y:S01]  /*0b70*/  ISETP.GT.AND P0, PT, R18, R7, PT ;  /* 0x000000071200720c */ /* 0x000fe20003f04270 */
[----:B------:R-:W-:-:S05]  /*0b80*/  IMAD.MOV.U32 R6, RZ, RZ, -0x1 ;  /* 0xffffffffff067424 */ /* 0x000fca00078e00ff */
[----:B------:R-:W-:-:S07]  /*0b90*/  SHF.L.U32 R6, R6, R13, RZ ;  /* 0x0000000d06067219 */ /* 0x000fce00000006ff */
[----:B------:R-:W-:-:S04]  /*0ba0*/  VOTE.ANY R7, PT, P0 ;  /* 0x0000000000077806 */ /* 0x000fc800000e0100 */
[----:B------:R-:W-:-:S05]  /*0bb0*/  LOP3.LUT P0, R7, R7, RZ, R6, 0xa0, !PT ;  /* 0x000000ff07077212 */ /* 0x000fca000780a006 */
[----:B------:R-:W-:-:S05]  /*0bc0*/  VIADD R6, R7, 0xffffffff ;  /* 0xffffffff07067836 */ /* 0x000fca0000000000 */
[----:B------:R-:W-:-:S04]  /*0bd0*/  LOP3.LUT R7, R7, R6, RZ, 0xc, !PT ;  /* 0x0000000607077212 */ /* 0x000fc800078e0cff */
[----:B------:R-:W5:Y:S02]  /*0be0*/  POPC R6, R7 ;  /* 0x0000000700067309 */ /* 0x000f640000000000 */
[----:B-----5:R-:W-:-:S07]  /*0bf0*/  SEL R6, R6, 0xffffffff, P0 ;  /* 0xffffffff06067807 */ /* 0x020fce0000000000 */
.L_x_8:
[----:B------:R4:W3:Y:S02]  /*0c00*/  SHFL.IDX PT, R15, R18, R6, 0x1f ;  /* 0x00001f06120f7589 */ /* 0x0008e400000e0000 */
.L_x_7:
[----:B------:R-:W5:Y:S01]  /*0c10*/  S2R R13, SR_CgaCtaId ;  /* 0x00000000000d7919 */ /* 0x000f620000008800 */
[----:B------:R-:W-:Y:S01]  /*0c20*/  MOV R14, 0x400 ;  /* 0x00000400000e7802 */ /* 0x000fe20000000f00 */
[----:B------:R-:W-:-:S03]  /*0c30*/  IMAD.U32 R21, R0, -0x80000000, RZ ;  /* 0x8000000000157824 */ /* 0x000fc600078e00ff */
[----:B-----5:R-:W-:-:S05]  /*0c40*/  LEA R13, R13, R14, 0x18 ;  /* 0x0000000e0d0d7211 */ /* 0x020fca00078ec0ff */
[----:B------:R-:W-:-:S04]  /*0c50*/  IMAD R14, R10, 0x8, R13 ;  /* 0x000000080a0e7824 */ /* 0x000fc800078e020d */
[----:B------:R-:W5:Y:S02]  /*0c60*/  SYNCS.PHASECHK.TRANS64.TRYWAIT P0, [R14+URZ+0x60], R21 ;  /* 0x000060150e0075a7 */ /* 0x000f6400080011ff */
[----:B-----5:R-:W-:Y:S05]  /*0c70*/  @!P0 BRA `(.L_x_9) ;  /* 0x0000004000608947 */ /* 0x020fea0003800000 */
.L_x_59:
[----:B------:R-:W-:Y:S01]  /*0c80*/  ELECT P0, URZ, PT ;  /* 0x0000000000ff782f */ /* 0x000fe20003800000 */
[----:B------:R-:W-:-:S12]  /*0c90*/  IMAD.MOV.U32 R7, RZ, RZ, 0x1 ;  /* 0x00000001ff077424 */ /* 0x000fd800078e00ff */
[C---:B------:R-:W-:Y:S02]  /*0ca0*/  @P0 IMAD R13, R10.reuse, 0x10, R13 ;  /* 0x000000100a0d0824 */ /* 0x040fe400078e020d */
[----:B------:R-:W-:-:S03]  /*0cb0*/  VIADD R10, R10, 0x1 ;  /* 0x000000010a0a7836 */ /* 0x000fc60000000000 */
[----:B------:R4:W-:Y:S02]  /*0cc0*/  @P0 STS.128 [R13+0x37c10], R4 ;  /* 0x037c10040d000388 */ /* 0x0009e40000000c00 */
[----:B------:R-:W-:Y:S01]  /*0cd0*/  ISETP.NE.AND P0, PT, R10, 0x2, PT ;  /* 0x000000020a00780c */ /* 0x000fe20003f05270 */
[----:B------:R5:W-:Y:S06]  /*0ce0*/  MEMBAR.ALL.CTA ;  /* 0x0000000000007992 */ /* 0x000bec0000008000 */
[----:B-----5:R-:W5:Y:S01]  /*0cf0*/  FENCE.VIEW.ASYNC.S ;  /* 0x00000000000073c6 */ /* 0x020f620000000000 */
[----:B----4-:R-:W-:-:S02]  /*0d00*/  SEL R21, RZ, 0x1, P0 ;  /* 0x00000001ff157807 */ /* 0x010fc40000000000 */
[----:B------:R-:W-:Y:S02]  /*0d10*/  SEL R10, R10, RZ, P0 ;  /* 0x000000ff0a0a7207 */ /* 0x000fe40000000000 */
[----:B------:R-:W-:Y:S01]  /*0d20*/  LOP3.LUT R0, R0, R21, RZ, 0x3c, !PT ;  /* 0x0000001500007212 */ /* 0x000fe200078e3cff */
[----:B-----5:R-:W-:Y:S06]  /*0d30*/  BAR.SYNC.DEFER_BLOCKING 0x4, 0x20 ;  /* 0x0100800000007b1d */ /* 0x020fec0000010000 */
[----:B------:R4:W-:Y:S02]  /*0d40*/  SYNCS.ARRIVE.TRANS64.ART0 RZ, [R14+URZ+0x50], R7 ;  /* 0x000050070eff79a7 */ /* 0x0009e400085000ff */
.L_x_6:
[----:B------:R-:W-:-:S04]  /*0d50*/  IMAD.IADD R19, R16, 0x1, R19 ;  /* 0x0000000110137824 */ /* 0x000fc800078e0213 */
[C---:B--2---:R-:W-:Y:S01]  /*0d60*/  IMAD.HI.U32 R5, R19.reuse, R9, RZ ;  /* 0x0000000913057227 */ /* 0x044fe200078e00ff */
[----:B------:R-:W-:-:S03]  /*0d70*/  ISETP.GE.AND P0, PT, R19, 0x200, PT ;  /* 0x000002001300780c */ /* 0x000fc60003f06270 */
[----:B------:R-:W-:-:S05]  /*0d80*/  IMAD.IADD R4, R19, 0x1, -R5 ;  /* 0x0000000113047824 */ /* 0x000fca00078e0a05 */
[----:B------:R-:W-:-:S04]  /*0d90*/  SHF.R.U32.HI R4, RZ, UR8, R4 ;  /* 0x00000008ff047c19 */ /* 0x000fc80008011604 */
[----:B------:R-:W-:-:S04]  /*0da0*/  IADD3 R4, PT, PT, R5, R4, RZ ;  /* 0x0000000405047210 */ /* 0x000fc80007ffe0ff */
[----:B----4-:R-:W-:-:S05]  /*0db0*/  SHF.R.U32.HI R14, RZ, UR10, R4 ;  /* 0x0000000aff0e7c19 */ /* 0x010fca0008011604 */
[----:B------:R-:W-:-:S04]  /*0dc0*/  IMAD.MOV R14, RZ, RZ, -R14 ;  /* 0x000000ffff0e7224 */ /* 0x000fc800078e0a0e */
[----:B------:R-:W-:-:S04]  /*0dd0*/  IMAD R14, R8, R14, R19 ;  /* 0x0000000e080e7224 */ /* 0x000fc800078e0213 */
[----:B---3--:R-:W-:-:S05]  /*0de0*/  IMAD.HI.U32 R5, R14, R3, RZ ;  /* 0x000000030e057227 */ /* 0x008fca00078e00ff */
[----:B------:R-:W-:-:S04]  /*0df0*/  IADD3 R4, PT, PT, R14, -R5, RZ ;  /* 0x800000050e047210 */ /* 0x000fc80007ffe0ff */
[----:B------:R-:W-:-:S05]  /*0e00*/  SHF.R.U32.HI R4, RZ, UR7, R4 ;  /* 0x00000007ff047c19 */ /* 0x000fca0008011604 */
[----:B------:R-:W-:-:S05]  /*0e10*/  IMAD.IADD R4, R5, 0x1, R4 ;  /* 0x0000000105047824 */ /* 0x000fca00078e0204 */
[----:B------:R-:W-:-:S05]  /*0e20*/  SHF.R.U32.HI R7, RZ, UR13, R4 ;  /* 0x0000000dff077c19 */ /* 0x000fca0008011604 */
[----:B------:R-:W-:-:S05]  /*0e30*/  IMAD.HI.U32 R5, R7, R12, RZ ;  /* 0x0000000c07057227 */ /* 0x000fca00078e00ff */
[----:B------:R-:W-:-:S04]  /*0e40*/  IADD3 R4, PT, PT, R7, -R5, RZ ;  /* 0x8000000507047210 */ /* 0x000fc80007ffe0ff */
[----:B------:R-:W-:-:S05]  /*0e50*/  SHF.R.U32.HI R4, RZ, UR17, R4 ;  /* 0x00000011ff047c19 */ /* 0x000fca0008011604 */
[----:B------:R-:W-:Y:S01]  /*0e60*/  IMAD.IADD R4, R5, 0x1, R4 ;  /* 0x0000000105047824 */ /* 0x000fe200078e0204 */
[----:B------:R-:W-:-:S04]  /*0e70*/  IADD3 R5, PT, PT, -R7, RZ, RZ ;  /* 0x000000ff07057210 */ /* 0x000fc80007ffe1ff */
[----:B------:R-:W-:Y:S01]  /*0e80*/  SHF.R.U32.HI R4, RZ, UR16, R4 ;  /* 0x00000010ff047c19 */ /* 0x000fe20008011604 */
[----:B------:R-:W-:-:S03]  /*0e90*/  IMAD R5, R2, R5, R14 ;  /* 0x0000000502057224 */ /* 0x000fc600078e020e */
[----:B------:R-:W-:-:S05]  /*0ea0*/  IADD3 R4, PT, PT, -R4, RZ, RZ ;  /* 0x000000ff04047210 */ /* 0x000fca0007ffe1ff */
[----:B-1----:R-:W-:Y:S01]  /*0eb0*/  IMAD R4, R11, R4, R7 ;  /* 0x000000040b047224 */ /* 0x002fe200078e0207 */
[----:B------:R-:W-:Y:S06]  /*0ec0*/  @!P0 BRA `(.L_x_10) ;  /* 0xfffffffc00048947 */ /* 0x000fec000383ffff */
.L_x_5:
[----:B------:R-:W3:Y:S01]  /*0ed0*/  S2R R3, SR_CgaCtaId ;  /* 0x0000000000037919 */ /* 0x000ee20000008800 */
[----:B--2---:R-:W-:Y:S01]  /*0ee0*/  MOV R2, 0x400 ;  /* 0x0000040000027802 */ /* 0x004fe20000000f00 */
[----:B------:R-:W-:Y:S01]  /*0ef0*/  IMAD.U32 R6, R0, -0x80000000, RZ ;  /* 0x8000000000067824 */ /* 0x000fe200078e00ff */
[C---:B------:R-:W-:Y:S01]  /*0f00*/  ISETP.NE.AND P0, PT, R10.reuse, 0x1, PT ;  /* 0x000000010a00780c */ /* 0x040fe20003f05270 */
[----:B------:R-:W-:-:S05]  /*0f10*/  VIADD R8, R10, 0x2 ;  /* 0x000000020a087836 */ /* 0x000fca0000000000 */
[----:B------:R-:W-:Y:S02]  /*0f20*/  SEL R8, R8, 0x1, P0 ;  /* 0x0000000108087807 */ /* 0x000fe40000000000 */
[----:B---3--:R-:W-:-:S05]  /*0f30*/  LEA R3, R3, R2, 0x18 ;  /* 0x0000000203037211 */ /* 0x008fca00078ec0ff */
[----:B------:R-:W-:-:S04]  /*0f40*/  IMAD R2, R10, 0x8, R3 ;  /* 0x000000080a027824 */ /* 0x000fc800078e0203 */
[----:B------:R-:W2:Y:S02]  /*0f50*/  SYNCS.PHASECHK.TRANS64.TRYWAIT P1, [R2+URZ+0x60], R6 ;  /* 0x00006006020075a7 */ /* 0x000ea400080211ff */
[----:B--2---:R-:W-:Y:S05]  /*0f60*/  @!P1 BRA `(.L_x_11) ;  /* 0x0000003c00bc9947 */ /* 0x004fea0003800000 */
.L_x_61:
[----:B------:R-:W-:Y:S02]  /*0f70*/  ELECT P2, URZ, PT ;  /* 0x0000000000ff782f */ /* 0x000fe40003840000 */
[----:B------:R-:W-:Y:S01]  /*0f80*/  ISETP.NE.AND P0, PT, R8, 0x2, PT ;  /* 0x000000020800780c */ /* 0x000fe20003f05270 */
[----:B--2---:R-:W-:-:S03]  /*0f90*/  IMAD.MOV.U32 R7, RZ, RZ, RZ ;  /* 0x000000ffff077224 */ /* 0x004fc600078e00ff */
[----:B------:R-:W-:Y:S02]  /*0fa0*/  ISETP.EQ.XOR P1, PT, R10, 0x1, !P0 ;  /* 0x000000010a00780c */ /* 0x000fe40004722a70 */
[----:B------:R-:W-:Y:S02]  /*0fb0*/  SEL R8, R8, RZ, P0 ;  /* 0x000000ff08087207 */ /* 0x000fe40000000000 */
[----:B------:R-:W-:-:S03]  /*0fc0*/  SEL R9, RZ, 0x1, !P1 ;  /* 0x00000001ff097807 */ /* 0x000fc60004800000 */
[--C-:B------:R-:W-:Y:S01]  /*0fd0*/  IMAD R8, R8, 0x8, R3.reuse ;  /* 0x0000000808087824 */ /* 0x100fe200078e0203 */
[----:B------:R-:W-:Y:S01]  /*0fe0*/  LOP3.LUT R9, R0, R9, RZ, 0x3c, !PT ;  /* 0x0000000900097212 */ /* 0x000fe200078e3cff */
[----:B------:R-:W-:Y:S02]  /*0ff0*/  @P2 IMAD R10, R10, 0x10, R3 ;  /* 0x000000100a0a2824 */ /* 0x000fe400078e0203 */
[----:B------:R-:W-:Y:S02]  /*1000*/  @P2 IMAD.MOV.U32 R6, RZ, RZ, -0x1 ;  /* 0xffffffffff062424 */ /* 0x000fe400078e00ff */
[----:B------:R-:W-:Y:S02]  /*1010*/  IMAD.MOV.U32 R3, RZ, RZ, 0x1 ;  /* 0x00000001ff037424 */ /* 0x000fe400078e00ff */
[----:B------:R-:W-:Y:S01]  /*1020*/  IMAD.U32 R12, R9, -0x80000000, RZ ;  /* 0x80000000090c7824 */ /* 0x000fe200078e00ff */
[----:B------:R2:W-:Y:S01]  /*1030*/  @P2 STS.128 [R10+0x37c10], R4 ;  /* 0x037c10040a002388 */ /* 0x0005e20000000c00 */
[----:B------:R3:W-:Y:S06]  /*1040*/  MEMBAR.ALL.CTA ;  /* 0x0000000000007992 */ /* 0x0007ec0000008000 */
[----:B---3--:R-:W3:Y:S02]  /*1050*/  FENCE.VIEW.ASYNC.S ;  /* 0x00000000000073c6 */ /* 0x008ee40000000000 */
[----:B---3--:R-:W-:Y:S06]  /*1060*/  BAR.SYNC.DEFER_BLOCKING 0x4, 0x20 ;  /* 0x0100800000007b1d */ /* 0x008fec0000010000 */
[----:B------:R2:W-:Y:S01]  /*1070*/  SYNCS.ARRIVE.TRANS64.ART0 RZ, [R2+URZ+0x50], R3 ;  /* 0x0000500302ff79a7 */ /* 0x0005e200085000ff */
[----:B------:R-:W3:Y:S02]  /*1080*/  SYNCS.PHASECHK.TRANS64.TRYWAIT P0, [R8+URZ+0x60], R12 ;  /* 0x0000600c080075a7 */ /* 0x000ee400080011ff */
[----:B--23--:R-:W-:Y:S05]  /*1090*/  @!P0 BRA `(.L_x_12) ;  /* 0x0000003c00888947 */ /* 0x00cfea0003800000 */
.L_x_4:
[----:B------:R-:W-:-:S13]  /*10a0*/  ISETP.NE.AND P0, PT, R82, 0x5, PT ;  /* 0x000000055200780c */ /* 0x000fda0003f05270 */
[----:B------:R-:W-:Y:S05]  /*10b0*/  @P0 BRA `(.L_x_13) ;  /* 0x0000000400f80947 */ /* 0x000fea0003800000 */
[----:B------:R-:W3:Y:S01]  /*10c0*/  S2UR UR23, SR_CgaCtaId ;  /* 0x00000000001779c3 */ /* 0x000ee20000008800 */
[----:B------:R-:W-:Y:S02]  /*10d0*/  UMOV UR4, 0x400 ;  /* 0x0000040000047882 */ /* 0x000fe40000000000 */
[----:B---3--:R-:W-:-:S09]  /*10e0*/  ULEA UR23, UR23, UR4, 0x18 ;  /* 0x0000000417177291 */ /* 0x008fd2000f8ec0ff */
[----:B------:R-:W3:Y:S02]  /*10f0*/  SYNCS.PHASECHK.TRANS64.TRYWAIT P0, [UR23+0x50], RZ ;  /* 0x000050ffff0075a7 */ /* 0x000ee40008001117 */
[----:B---3--:R-:W-:Y:S05]  /*1100*/  @!P0 BRA `(.L_x_14) ;  /* 0x0000003c00848947 */ /* 0x008fea0003800000 */
.L_x_64:
[----:B------:R-:W4:Y:S01]  /*1110*/  LDS.128 R4, [UR23+0x37c10] ;  /* 0x037c1017ff047984 */ /* 0x000f220008000c00 */
[----:B---3--:R-:W-:Y:S01]  /*1120*/  HFMA2 R0, -RZ, RZ, 0, 5.9604644775390625e-08 ;  /* 0x00000001ff007431 */ /* 0x008fe200000001ff */
[----:B------:R-:W-:Y:S01]  /*1130*/  UMOV UR31, 0x1 ;  /* 0x00000001001f7882 */ /* 0x000fe20000000000 */
[----:B------:R-:W-:Y:S01]  /*1140*/  UMOV UR30, URZ ;  /* 0x000000ff001e7c82 */ /* 0x000fe20008000000 */
[----:B------:R3:W-:Y:S06]  /*1150*/  MEMBAR.ALL.CTA ;  /* 0x0000000000007992 */ /* 0x0007ec0000008000 */
[----:B---3--:R-:W3:Y:S02]  /*1160*/  FENCE.VIEW.ASYNC.S ;  /* 0x00000000000073c6 */ /* 0x008ee40000000000 */
[----:B---3--:R3:W-:Y:S01]  /*1170*/  SYNCS.ARRIVE.TRANS64.ART0 RZ, [UR23+0x60], R0 ;  /* 0x00006000ffff79a7 */ /* 0x0087e20008500017 */
[----:B----4-:R-:W-:-:S13]  /*1180*/  ISETP.NE.AND P0, PT, R7, 0x1, PT ;  /* 0x000000010700780c */ /* 0x010fda0003f05270 */
[----:B---3--:R-:W-:Y:S05]  /*1190*/  @P0 BRA `(.L_x_15) ;  /* 0x0000000400700947 */ /* 0x008fea0003800000 */
[----:B------:R-:W3:Y:S01]  /*11a0*/  LDCU.64 UR4, c[0x0][0x348] ;  /* 0x00006900ff0477ac */ /* 0x000ee20008000a00 */
[----:B------:R-:W-:Y:S01]  /*11b0*/  R2UR UR12, R5 ;  /* 0x00000000050c72ca */ /* 0x000fe200000e0000 */
[----:B--2---:R-:W-:Y:S01]  /*11c0*/  IMAD.MOV.U32 R8, RZ, RZ, 0x1 ;  /* 0x00000001ff087424 */ /* 0x004fe200078e00ff */
[----:B------:R-:W-:Y:S01]  /*11d0*/  R2UR UR20, R4 ;  /* 0x00000000041472ca */ /* 0x000fe200000e0000 */
[----:B------:R-:W-:Y:S01]  /*11e0*/  IMAD.MOV.U32 R2, RZ, RZ, RZ ;  /* 0x000000ffff027224 */ /* 0x000fe200078e00ff */
[----:B------:R-:W-:Y:S01]  /*11f0*/  R2UR UR28, R6 ;  /* 0x00000000061c72ca */ /* 0x000fe200000e0000 */
[----:B------:R-:W-:Y:S01]  /*1200*/  UMOV UR31, 0x1 ;  /* 0x00000001001f7882 */ /* 0x000fe20000000000 */
[----:B------:R-:W-:Y:S01]  /*1210*/  UMOV UR30, URZ ;  /* 0x000000ff001e7c82 */ /* 0x000fe20008000000 */
[----:B------:R-:W-:Y:S01]  /*1220*/  UMOV UR18, URZ ;  /* 0x000000ff00127c82 */ /* 0x000fe20008000000 */
[----:B------:R-:W-:Y:S01]  /*1230*/  UMOV UR10, URZ ;  /* 0x000000ff000a7c82 */ /* 0x000fe20008000000 */
[----:B---3--:R-:W-:-:S02]  /*1240*/  UIADD3 UR38, UP3, UPT, UR4, 0x40, URZ ;  /* 0x0000004004267890 */ /* 0x008fc4000ff7e0ff */
[----:B------:R-:W-:Y:S02]  /*1250*/  UIADD3 UR36, UP2, UPT, UR4, 0xc0, URZ ;  /* 0x000000c004247890 */ /* 0x000fe4000ff5e0ff */
[----:B------:R-:W-:Y:S02]  /*1260*/  UIADD3 UR34, UP1, UPT, UR4, 0x140, URZ ;  /* 0x0000014004227890 */ /* 0x000fe4000ff3e0ff */
[----:B------:R-:W-:Y:S02]  /*1270*/  UIADD3 UR32, UP0, UPT, UR4, 0x1c0, URZ ;  /* 0x000001c004207890 */ /* 0x000fe4000ff1e0ff */
[----:B------:R-:W-:Y:S02]  /*1280*/  UIADD3.X UR39, UPT, UPT, URZ, UR5, URZ, UP3, !UPT ;  /* 0x00000005ff277290 */ /* 0x000fe40009ffe4ff */
[----:B------:R-:W-:Y:S02]  /*1290*/  UIADD3.X UR37, UPT, UPT, URZ, UR5, URZ, UP2, !UPT ;  /* 0x00000005ff257290 */ /* 0x000fe400097fe4ff */
[----:B------:R-:W-:-:S02]  /*12a0*/  UIADD3.X UR35, UPT, UPT, URZ, UR5, URZ, UP1, !UPT ;  /* 0x00000005ff237290 */ /* 0x000fc40008ffe4ff */
[----:B------:R-:W-:-:S12]  /*12b0*/  UIADD3.X UR33, UPT, UPT, URZ, UR5, URZ, UP0, !UPT ;  /* 0x00000005ff217290 */ /* 0x000fd800087fe4ff */
.L_x_20:
[----:B------:R-:W-:Y:S01]  /*12c0*/  USHF.L.U32 UR4, UR31, 0x1f, URZ ;  /* 0x0000001f1f047899 */ /* 0x000fe200080006ff */
[----:B------:R-:W-:Y:S01]  /*12d0*/  HFMA2 R3, -RZ, RZ, 0, -16 ;  /* 0x0000cc00ff037431 */ /* 0x000fe200000001ff */
[----:B------:R-:W-:Y:S02]  /*12e0*/  ULEA UR5, UR30, UR23, 0x3 ;  /* 0x000000171e057291 */ /* 0x000fe4000f8e18ff */
[----:B------:R-:W-:Y:S02]  /*12f0*/  USHF.L.U32 UR27, UR12, 0x8, URZ ;  /* 0x000000080c1b7899 */ /* 0x000fe400080006ff */
[----:B------:R-:W-:Y:S01]  /*1300*/  MOV R0, UR4 ;  /* 0x0000000400007c02 */ /* 0x000fe20008000f00 */
[----:B------:R-:W-:Y:S02]  /*1310*/  USHF.L.U32 UR7, UR20, 0x7, URZ ;  /* 0x0000000714077899 */ /* 0x000fe400080006ff */
[----:B------:R-:W-:Y:S02]  /*1320*/  UIADD3 UR12, UPT, UPT, UR12, UR12, URZ ;  /* 0x0000000c0c0c7290 */ /* 0x000fe4000fffe0ff */
[----:B--2---:R2:W3:Y:S01]  /*1330*/  SYNCS.PHASECHK.TRANS64.TRYWAIT P2, [UR5+0x20], R0 ;  /* 0x00002000ff0075a7 */ /* 0x0044e20008041105 */
[----:B------:R-:W-:-:S09]  /*1340*/  UMOV UR29, URZ ;  /* 0x000000ff001d7c82 */ /* 0x000fd20008000000 */
.L_x_18:
[----:B----4-:R-:W-:Y:S02]  /*1350*/  USHF.L.U32 UR6, UR29, 0x8, URZ ;  /* 0x000000081d067899 */ /* 0x010fe400080006ff */
[----:B------:R-:W-:Y:S02]  /*1360*/  ULEA UR5, UR30, UR23, 0x3 ;  /* 0x000000171e057291 */ /* 0x000fe4000f8e18ff */
[----:B------:R-:W-:Y:S02]  /*1370*/  USHF.L.U32 UR4, UR30, 0xf, URZ ;  /* 0x0000000f1e047899 */ /* 0x000fe400080006ff */
[----:B------:R-:W-:Y:S02]  /*1380*/  USHF.L.U32 UR24, UR30, 0x10, URZ ;  /* 0x000000101e187899 */ /* 0x000fe400080006ff */
[----:B------:R-:W-:Y:S02]  /*1390*/  ULEA UR16, UR30, UR23, 0xa ;  /* 0x000000171e107291 */ /* 0x000fe4000f8e50ff */
[----:B------:R-:W-:-:S02]  /*13a0*/  ULEA UR8, UR30, UR23, 0xb ;  /* 0x000000171e087291 */ /* 0x000fc4000f8e58ff */
[----:B------:R-:W-:Y:S02]  /*13b0*/  UIADD3 UR21, UPT, UPT, UR30, 0x1, URZ ;  /* 0x000000011e157890 */ /* 0x000fe4000fffe0ff */
[----:B------:R-:W-:Y:S02]  /*13c0*/  UISETP.GT.U32.AND UP0, UPT, UR29, 0xe, UPT ;  /* 0x0000000e1d00788c */ /* 0x000fe4000bf04070 */
[----:B------:R-:W-:Y:S02]  /*13d0*/  UIADD3 UR19, UPT, UPT, UR29, UR29, URZ ;  /* 0x0000001d1d137290 */ /* 0x000fe4000fffe0ff */
[----:B------:R-:W-:Y:S02]  /*13e0*/  ULEA.HI.SX32 UR4, UR4, UR23, 0x1f ;  /* 0x0000001704047291 */ /* 0x000fe4000f8ffaff */
[----:B------:R-:W-:Y:S02]  /*13f0*/  ULEA.HI.SX32 UR24, UR24, UR23, 0x1f ;  /* 0x0000001718187291 */ /* 0x000fe4000f8ffaff */
[----:B------:R-:W-:-:S02]  /*1400*/  UIADD3 UR16, UPT, UPT, UR16, 0x34c00, URZ ;  /* 0x00034c0010107890 */ /* 0x000fc4000fffe0ff */
[----:B------:R-:W-:Y:S02]  /*1410*/  UIADD3 UR8, UPT, UPT, UR8, 0x35c00, URZ ;  /* 0x00035c0008087890 */ /* 0x000fe4000fffe0ff */
[----:B------:R-:W-:Y:S01]  /*1420*/  UISETP.NE.AND UP1, UPT, UR21, 0x4, UPT ;  /* 0x000000041500788c */ /* 0x000fe2000bf25270 */
[----:B------:R-:W-:Y:S01]  /*1430*/  UMOV UR13, UR28 ;  /* 0x0000001c000d7c82 */ /* 0x000fe20008000000 */
[----:B------:R-:W-:Y:S01]  /*1440*/  UMOV UR25, UR5 ;  /* 0x0000000500197c82 */ /* 0x000fe20008000000 */
[----:B------:R-:W-:Y:S01]  /*1450*/  UMOV UR26, UR6 ;  /* 0x00000006001a7c82 */ /* 0x000fe20008000000 */
[----:B------:R-:W-:Y:S01]  /*1460*/  UMOV UR17, UR5 ;  /* 0x0000000500117c82 */ /* 0x000fe20008000000 */
[----:B------:R-:W-:Y:S01]  /*1470*/  UMOV UR9, UR5 ;  /* 0x0000000500097c82 */ /* 0x000fe20008000000 */
[----:B--23--:R-:W-:Y:S05]  /*1480*/  @P2 BRA `(.L_x_16) ;  /* 0x0000000000102947 */ /* 0x00cfea0003800000 */
[----:B------:R-:W-:-:S06]  /*1490*/  USHF.L.U32 UR11, UR31, 0x1f, URZ ;  /* 0x0000001f1f0b7899 */ /* 0x000fcc00080006ff */
[----:B--2---:R-:W-:-:S04]  /*14a0*/  MOV R0, UR11 ;  /* 0x0000000b00007c02 */ /* 0x004fc80008000f00 */
[----:B------:R-:W2:Y:S02]  /*14b0*/  SYNCS.PHASECHK.TRANS64.TRYWAIT P0, [UR5+0x20], R0 ;  /* 0x00002000ff0075a7 */ /* 0x000ea40008001105 */
[----:B--2---:R-:W-:Y:S05]  /*14c0*/  @!P0 BRA `(.L_x_17) ;  /* 0x0000003800ac8947 */ /* 0x004fea0003800000 */
.L_x_16:
[----:B------:R-:W-:Y:S02]  /*14d0*/  ELECT P1, URZ, PT ;  /* 0x0000000000ff782f */ /* 0x000fe40003820000 */
[----:B------:R-:W-:Y:S01]  /*14e0*/  PLOP3.LUT P0, PT, PT, PT, UP0, 0x80, 0x8 ;  /* 0x000000000008781c */ /* 0x000fe20003f0f008 */
[----:B------:R-:W-:Y:S01]  /*14f0*/  USEL UR11, URZ, 0x1, UP1 ;  /* 0x00000001ff0b7887 */ /* 0x000fe20008800000 */
[----:B------:R-:W-:Y:S01]  /*1500*/  PLOP3.LUT P2, PT, PT, PT, PT, 0x80, 0x8 ;  /* 0x000000000008781c */ /* 0x000fe20003f4f070 */
[----:B------:R-:W-:Y:S02]  /*1510*/  USEL UR30, UR21, URZ, UP1 ;  /* 0x000000ff151e7287 */ /* 0x000fe40008800000 */
[----:B------:R-:W-:Y:S02]  /*1520*/  ULOP3.LUT UR31, UR31, UR11, URZ, 0x3c, !UPT ;  /* 0x0000000b1f1f7292 */ /* 0x000fe4000f8e3cff */
[----:B------:R-:W-:Y:S02]  /*1530*/  UIADD3 UR4, UPT, UPT, UR4, 0x4c00, URZ ;  /* 0x00004c0004047890 */ /* 0x000fe4000fffe0ff */
[----:B------:R-:W-:-:S02]  /*1540*/  UIADD3 UR24, UPT, UPT, UR24, 0x14c00, URZ ;  /* 0x00014c0018187890 */ /* 0x000fc4000fffe0ff */
[----:B------:R-:W-:Y:S01]  /*1550*/  @!UP0 USHF.L.U32 UR21, UR31, 0x1f, URZ ;  /* 0x0000001f1f158899 */ /* 0x000fe200080006ff */
[----:B------:R4:W-:Y:S01]  /*1560*/  @P1 SYNCS.ARRIVE.TRANS64 RZ, [UR5], R3 ;  /* 0x00000003ffff19a7 */ /* 0x0009e20008000005 */
[----:B------:R-:W-:Y:S01]  /*1570*/  @!UP0 ULEA UR22, UR30, UR23, 0x3 ;  /* 0x000000171e168291 */ /* 0x000fe2000f8e18ff */
[----:B------:R-:W-:Y:S02]  /*1580*/  UMOV UR11, UR19 ;  /* 0x00000013000b7c82 */ /* 0x000fe40008000000 */
[----:B------:R4:W-:Y:S01]  /*1590*/  UTMALDG.2D [UR4], [UR38], desc[URZ] ;  /* 0x0000ff04260075b4 */ /* 0x0009e20008009000 */
[----:B--2---:R-:W-:Y:S01]  /*15a0*/  IMAD.U32 R0, RZ, RZ, UR21 ;  /* 0x00000015ff007e24 */ /* 0x004fe2000f8e00ff */
[----:B------:R-:W-:-:S04]  /*15b0*/  UIADD3 UR29, UPT, UPT, UR29, 0x1, URZ ;  /* 0x000000011d1d7890 */ /* 0x000fc8000fffe0ff */
[----:B------:R-:W-:Y:S01]  /*15c0*/  UISETP.NE.AND UP0, UPT, UR29, 0x10, UPT ;  /* 0x000000101d00788c */ /* 0x000fe2000bf05270 */
[----:B------:R4:W-:Y:S01]  /*15d0*/  UTMALDG.3D [UR24], [UR36], desc[URZ] ;  /* 0x0000ff18240075b4 */ /* 0x0009e20008011000 */
[----:B------:R4:W-:Y:S01]  /*15e0*/  UTMALDG.3D [UR16], [UR34], desc[URZ] ;  /* 0x0000ff10220075b4 */ /* 0x0009e20008011000 */
[----:B------:R4:W-:Y:S01]  /*15f0*/  UTMALDG.4D [UR8], [UR32], desc[URZ] ;  /* 0x0000ff08200075b4 */ /* 0x0009e20008019000 */
[----:B------:R4:W2:Y:S05]  /*1600*/  @!P0 SYNCS.PHASECHK.TRANS64.TRYWAIT P2, [UR22+0x20], R0 ;  /* 0x00002000ff0085a7 */ /* 0x0008aa0008041116 */
[----:B------:R-:W-:Y:S05]  /*1610*/  BRA.U UP0, `(.L_x_18) ;  /* 0xfffffffd004c7547 */ /* 0x000fea000b83ffff */
[----:B----4-:R-:W-:Y:S02]  /*1620*/  LEA R3, R8, UR23, 0x3 ;  /* 0x0000001708037c11 */ /* 0x010fe4000f8e18ff */
[----:B------:R-:W-:-:S04]  /*1630*/  SHF.L.U32 R4, R2, 0x1f, RZ ;  /* 0x0000001f02047819 */ /* 0x000fc800000006ff */
[----:B------:R-:W3:Y:S02]  /*1640*/  SYNCS.PHASECHK.TRANS64.TRYWAIT P0, [R3+URZ+0x50], R4 ;  /* 0x00005004030075a7 */ /* 0x000ee400080011ff */
[----:B---3--:R-:W-:Y:S05]  /*1650*/  @!P0 BRA `(.L_x_19) ;  /* 0x0000003800688947 */ /* 0x008fea0003800000 */
.L_x_67:
[C---:B------:R-:W-:Y:S01]  /*1660*/  LEA R4, R8.reuse, UR23, 0x4 ;  /* 0x0000001708047c11 */ /* 0x040fe2000f8e20ff */
[----:B------:R-:W-:Y:S02]  /*1670*/  VIADD R8, R8, 0x1 ;  /* 0x0000000108087836 */ /* 0x000fe40000000000 */
[----:B------:R-:W-:-:S03]  /*1680*/  IMAD.MOV.U32 R0, RZ, RZ, 0x1 ;  /* 0x00000001ff007424 */ /* 0x000fc600078e00ff */
[----:B---3--:R-:W3:Y:S01]  /*1690*/  LDS.128 R4, [R4+0x37c10] ;  /* 0x037c100004047984 */ /* 0x008ee20000000c00 */
[C---:B------:R-:W-:Y:S01]  /*16a0*/  ISETP.NE.AND P1, PT, R8.reuse, 0x2, PT ;  /* 0x000000020800780c */ /* 0x040fe20003f25270 */
[----:B------:R4:W-:Y:S06]  /*16b0*/  MEMBAR.ALL.CTA ;  /* 0x0000000000007992 */ /* 0x0009ec0000008000 */
[----:B----4-:R-:W4:Y:S01]  /*16c0*/  FENCE.VIEW.ASYNC.S ;  /* 0x00000000000073c6 */ /* 0x010f220000000000 */
[----:B------:R-:W-:Y:S01]  /*16d0*/  SEL R8, R8, RZ, P1 ;  /* 0x000000ff08087207 */ /* 0x000fe20000800000 */
[----:B----4-:R4:W-:Y:S01]  /*16e0*/  SYNCS.ARRIVE.TRANS64.ART0 RZ, [R3+URZ+0x60], R0 ;  /* 0x0000600003ff79a7 */ /* 0x0109e200085000ff */
[----:B---3--:R-:W-:-:S02]  /*16f0*/  ISETP.NE.AND P0, PT, R7, 0x1, PT ;  /* 0x000000010700780c */ /* 0x008fc40003f05270 */
[----:B------:R-:W-:Y:S02]  /*1700*/  R2UR UR12, R5 ;  /* 0x00000000050c72ca */ /* 0x000fe400000e0000 */
[----:B------:R-:W-:Y:S02]  /*1710*/  R2UR UR20, R4 ;  /* 0x00000000041472ca */ /* 0x000fe400000e0000 */
[----:B------:R-:W-:Y:S02]  /*1720*/  R2UR UR28, R6 ;  /* 0x00000000061c72ca */ /* 0x000fe400000e0000 */
[----:B----4-:R-:W-:-:S04]  /*1730*/  SEL R3, RZ, 0x1, P1 ;  /* 0x00000001ff037807 */ /* 0x010fc80000800000 */
[----:B------:R-:W-:Y:S01]  /*1740*/  LOP3.LUT R2, R2, R3, RZ, 0x3c, !PT ;  /* 0x0000000302027212 */ /* 0x000fe200078e3cff */
[----:B------:R-:W-:Y:S08]  /*1750*/  @!P0 BRA `(.L_x_20) ;  /* 0xfffffff800d88947 */ /* 0x000ff0000383ffff */
.L_x_15:
[----:B------:R-:W-:Y:S02]  /*1760*/  UISETP.NE.AND UP0, UPT, UR30, 0x3, UPT ;  /* 0x000000031e00788c */ /* 0x000fe4000bf05270 */
[----:B------:R-:W-:-:S04]  /*1770*/  UIADD3 UR5, UPT, UPT, UR30, 0x2, URZ ;  /* 0x000000021e057890 */ /* 0x000fc8000fffe0ff */
[----:B------:R-:W-:-:S04]  /*1780*/  USEL UR5, UR5, 0x1, UP0 ;  /* 0x0000000105057887 */ /* 0x000fc80008000000 */
[----:B------:R-:W-:Y:S02]  /*1790*/  UISETP.NE.AND UP0, UPT, UR5, 0x4, UPT ;  /* 0x000000040500788c */ /* 0x000fe4000bf05270 */
[----:B------:R-:W-:Y:S02]  /*17a0*/  UIADD3 UR5, UPT, UPT, UR5, 0x1, URZ ;  /* 0x0000000105057890 */ /* 0x000fe4000fffe0ff */
[----:B------:R-:W-:Y:S02]  /*17b0*/  UISETP.EQ.XOR UP1, UPT, UR30, 0x3, !UP0 ;  /* 0x000000031e00788c */ /* 0x000fe4000c722a70 */
[----:B------:R-:W-:-:S04]  /*17c0*/  USEL UR5, UR5, 0x1, UP0 ;  /* 0x0000000105057887 */ /* 0x000fc80008000000 */
[----:B------:R-:W-:Y:S02]  /*17d0*/  UISETP.EQ.XOR UP1, UPT, UR5, 0x4, UP1 ;  /* 0x000000040500788c */ /* 0x000fe40008f22a70 */
[----:B------:R-:W-:Y:S02]  /*17e0*/  UISETP.NE.AND UP0, UPT, UR5, 0x4, UPT ;  /* 0x000000040500788c */ /* 0x000fe4000bf05270 */
[----:B------:R-:W-:Y:S02]  /*17f0*/  USEL UR4, URZ, 0x1, !UP1 ;  /* 0x00000001ff047887 */ /* 0x000fe4000c800000 */
[----:B------:R-:W-:Y:S02]  /*1800*/  USEL UR5, UR5, URZ, UP0 ;  /* 0x000000ff05057287 */ /* 0x000fe40008000000 */
[----:B------:R-:W-:Y:S02]  /*1810*/  ULOP3.LUT UR4, UR31, UR4, URZ, 0x3c, !UPT ;  /* 0x000000041f047292 */ /* 0x000fe4000f8e3cff */
[----:B------:R-:W-:-:S02]  /*1820*/  ULEA UR5, UR5, UR23, 0x3 ;  /* 0x0000001705057291 */ /* 0x000fc4000f8e18ff */
[----:B------:R-:W-:-:S06]  /*1830*/  USHF.L.U32 UR4, UR4, 0x1f, URZ ;  /* 0x0000001f04047899 */ /* 0x000fcc00080006ff */
[----:B------:R-:W-:-:S04]  /*1840*/  MOV R0, UR4 ;  /* 0x0000000400007c02 */ /* 0x000fc80008000f00 */
[----:B------:R-:W3:Y:S02]  /*1850*/  SYNCS.PHASECHK.TRANS64.TRYWAIT P0, [UR5+0x20], R0 ;  /* 0x00002000ff0075a7 */ /* 0x000ee40008001105 */
[----:B---3--:R-:W-:Y:S05]  /*1860*/  @!P0 BRA `(.L_x_21) ;  /* 0x0000003400fc8947 */ /* 0x008fea0003800000 */
.L_x_69:
[----:B------:R-:W-:-:S13]  /*1870*/  ELECT P0, URZ, PT ;  /* 0x0000000000ff782f */ /* 0x000fda0003800000 */
[----:B---3--:R-:W-:-:S04]  /*1880*/  @P0 MOV R0, 0xcc00 ;  /* 0x0000cc0000000802 */ /* 0x008fc80000000f00 */
[----:B------:R3:W-:Y:S03]  /*1890*/  @P0 SYNCS.ARRIVE.TRANS64 RZ, [UR5], R0 ;  /* 0x00000000ffff09a7 */ /* 0x0007e60008000005 */
.L_x_13:
[----:B------:R-:W-:-:S13]  /*18a0*/  ISETP.NE.AND P0, PT, R82, 0x4, PT ;  /* 0x000000045200780c */ /* 0x000fda0003f05270 */
[----:B------:R-:W-:Y:S05]  /*18b0*/  @P0 BRA `(.L_x_22) ;  /* 0x0000000800d80947 */ /* 0x000fea0003800000 */
[----:B------:R-:W4:Y:S08]  /*18c0*/  S2UR UR12, SR_CgaCtaId ;  /* 0x00000000000c79c3 */ /* 0x000f300000008800 */
[----:B------:R-:W-:Y:S06]  /*18d0*/  BAR.SYNC.DEFER_BLOCKING 0x3, 0xa0 ;  /* 0x00c2800000007b1d */ /* 0x000fec0000010000 */
[----:B------:R-:W-:-:S02]  /*18e0*/  UMOV UR4, 0x400 ;  /* 0x0000040000047882 */ /* 0x000fc40000000000 */
[----:B----4-:R-:W-:-:S09]  /*18f0*/  ULEA UR12, UR12, UR4, 0x18 ;  /* 0x000000040c0c7291 */ /* 0x010fd2000f8ec0ff */
[----:B---3--:R-:W3:Y:S01]  /*1900*/  LDS R0, [UR12+0x78] ;  /* 0x0000780cff007984 */ /* 0x008ee20008000800 */
[----:B------:R-:W4:Y:S02]  /*1910*/  SYNCS.PHASECHK.TRANS64.TRYWAIT P0, [UR12+0x50], RZ ;  /* 0x000050ffff0075a7 */ /* 0x000f24000800110c */
[----:B---34-:R-:W-:Y:S05]  /*1920*/  @!P0 BRA `(.L_x_23) ;  /* 0x0000003400ec8947 */ /* 0x018fea0003800000 */
.L_x_71:
[----:B------:R-:W4:Y:S01]  /*1930*/  LDS R3, [UR12+0x37c1c] ;  /* 0x037c1c0cff037984 */ /* 0x000f220008000800 */
[----:B---3--:R-:W-:Y:S01]  /*1940*/  IMAD.MOV.U32 R2, RZ, RZ, 0x1 ;  /* 0x00000001ff027424 */ /* 0x008fe200078e00ff */
[----:B------:R-:W-:Y:S01]  /*1950*/  R2UR UR32, R0 ;  /* 0x00000000002072ca */ /* 0x000fe200000e0000 */
[----:B------:R-:W-:Y:S01]  /*1960*/  UMOV UR31, 0x1 ;  /* 0x00000001001f7882 */ /* 0x000fe20000000000 */
[----:B------:R3:W-:Y:S06]  /*1970*/  MEMBAR.ALL.CTA ;  /* 0x0000000000007992 */ /* 0x0007ec0000008000 */
[----:B---3--:R-:W3:Y:S02]  /*1980*/  FENCE.VIEW.ASYNC.S ;  /* 0x00000000000073c6 */ /* 0x008ee40000000000 */
[----:B---3--:R3:W-:Y:S01]  /*1990*/  SYNCS.ARRIVE.TRANS64.ART0 RZ, [UR12+0x60], R2 ;  /* 0x00006002ffff79a7 */ /* 0x0087e2000850000c */
[----:B----4-:R-:W-:-:S13]  /*19a0*/  ISETP.NE.AND P0, PT, R3, 0x1, PT ;  /* 0x000000010300780c */ /* 0x010fda0003f05270 */
[----:B---3--:R-:W-:Y:S05]  /*19b0*/  @P0 BRA `(.L_x_24) ;  /* 0x0000000800780947 */ /* 0x008fea0003800000 */
[----:B------:R-:W-:Y:S01]  /*19c0*/  UIADD3 UR10, UPT, UPT, UR32, 0x1d0, URZ ;  /* 0x000001d0200a7890 */ /* 0x000fe2000fffe0ff */
[----:B------:R-:W-:Y:S01]  /*19d0*/  HFMA2 R5, -RZ, RZ, 0, 5.9604644775390625e-08 ;  /* 0x00000001ff057431 */ /* 0x000fe200000001ff */
[----:B------:R-:W-:Y:S01]  /*19e0*/  UIADD3 UR8, UPT, UPT, UR32, 0x1d4, URZ ;  /* 0x000001d420087890 */ /* 0x000fe2000fffe0ff */
[----:B------:R-:W-:Y:S01]  /*19f0*/  MOV R4, RZ ;  /* 0x000000ff00047202 */ /* 0x000fe20000000f00 */
[----:B------:R-:W-:Y:S02]  /*1a00*/  UIADD3 UR6, UPT, UPT, UR32, -0x7ffffe30, URZ ;  /* 0x800001d020067890 */ /* 0x000fe4000fffe0ff */
[----:B------:R-:W-:Y:S02]  /*1a10*/  UIADD3 UR4, UPT, UPT, UR32, -0x7ffffe2c, URZ ;  /* 0x800001d420047890 */ /* 0x000fe4000fffe0ff */
[----:B------:R-:W-:Y:S02]  /*1a20*/  UIADD3 UR11, UPT, UPT, UR32, 0x1e0, URZ ;  /* 0x000001e0200b7890 */ /* 0x000fe4000fffe0ff */
[----:B------:R-:W-:-:S02]  /*1a30*/  UIADD3 UR9, UPT, UPT, UR32, 0x1e8, URZ ;  /* 0x000001e820097890 */ /* 0x000fc4000fffe0ff */
[----:B------:R-:W-:Y:S02]  /*1a40*/  UIADD3 UR7, UPT, UPT, UR32, -0x7ffffe20, URZ ;  /* 0x800001e020077890 */ /* 0x000fe4000fffe0ff */
[----:B------:R-:W-:Y:S02]  /*1a50*/  USHF.R.U32.HI UR18, URZ, 0x1, UR10 ;  /* 0x00000001ff127899 */ /* 0x000fe4000801160a */
[----:B------:R-:W-:Y:S02]  /*1a60*/  USHF.R.U32.HI UR17, URZ, 0x1, UR6 ;  /* 0x00000001ff117899 */ /* 0x000fe40008011606 */
[----:B------:R-:W-:Y:S01]  /*1a70*/  USHF.R.U32.HI UR16, URZ, 0x1, UR8 ;  /* 0x00000001ff107899 */ /* 0x000fe20008011608 */
[----:B------:R-:W-:Y:S01]  /*1a80*/  UMOV UR34, 0x8c02480 ;  /* 0x08c0248000227882 */ /* 0x000fe20000000000 */
[----:B------:R-:W-:Y:S02]  /*1a90*/  UIADD3 UR5, UPT, UPT, UR32, -0x7ffffe18, URZ ;  /* 0x800001e820057890 */ /* 0x000fe4000fffe0ff */
[----:B------:R-:W-:-:S02]  /*1aa0*/  USHF.R.U32.HI UR13, URZ, 0x1, UR4 ;  /* 0x00000001ff0d7899 */ /* 0x000fc40008011604 */
[----:B------:R-:W-:Y:S02]  /*1ab0*/  UIADD3 UR19, UPT, UPT, UR12, 0x35c00, URZ ;  /* 0x00035c000c137890 */ /* 0x000fe4000fffe0ff */
[----:B------:R-:W-:Y:S02]  /*1ac0*/  UIADD3 UR20, UPT, UPT, UR12, 0x34c00, URZ ;  /* 0x00034c000c147890 */ /* 0x000fe4000fffe0ff */
[----:B------:R-:W-:Y:S02]  /*1ad0*/  UIADD3 UR21, UPT, UPT, UR12, 0x4c00, URZ ;  /* 0x00004c000c157890 */ /* 0x000fe4000fffe0ff */
[----:B------:R-:W-:Y:S02]  /*1ae0*/  UIADD3 UR22, UPT, UPT, UR12, 0x14c00, URZ ;  /* 0x00014c000c167890 */ /* 0x000fe4000fffe0ff */
[----:B------:R-:W-:Y:S02]  /*1af0*/  USEL UR23, URZ, 0x4000, UP6 ;  /* 0x00004000ff177887 */ /* 0x000fe4000b000000 */
[----:B------:R-:W-:-:S02]  /*1b00*/  USHF.R.U32.HI UR46, URZ, 0x1a, UR11 ;  /* 0x0000001aff2e7899 */ /* 0x000fc4000801160b */
[----:B------:R-:W-:Y:S02]  /*1b10*/  USHF.R.U32.HI UR40, URZ, 0x1a, UR7 ;  /* 0x0000001aff287899 */ /* 0x000fe40008011607 */
[----:B------:R-:W-:Y:S02]  /*1b20*/  USHF.R.U32.HI UR36, URZ, 0x1a, UR9 ;  /* 0x0000001aff247899 */ /* 0x000fe40008011609 */
[----:B------:R-:W-:Y:S02]  /*1b30*/  USEL UR34, UR34, 0x8c00480, !UP5 ;  /* 0x08c0048022227887 */ /* 0x000fe4000e800000 */
[----:B------:R-:W-:Y:S02]  /*1b40*/  ULOP3.LUT UR18, UR18, 0x60000000, URZ, 0xc0, !UPT ;  /* 0x6000000012127892 */ /* 0x000fe4000f8ec0ff */
[----:B------:R-:W-:Y:S02]  /*1b50*/  ULOP3.LUT UR17, UR17, 0x60000000, URZ, 0xc0, !UPT ;  /* 0x6000000011117892 */ /* 0x000fe4000f8ec0ff */
[----:B------:R-:W-:-:S02]  /*1b60*/  ULOP3.LUT UR16, UR16, 0x60000000, URZ, 0xc0, !UPT ;  /* 0x6000000010107892 */ /* 0x000fc4000f8ec0ff */
[----:B------:R-:W-:Y:S02]  /*1b70*/  USHF.R.U32.HI UR35, URZ, 0x1a, UR5 ;  /* 0x0000001aff237899 */ /* 0x000fe40008011605 */
[----:B------:R-:W-:Y:S02]  /*1b80*/  ULOP3.LUT UR13, UR13, 0x60000000, URZ, 0xc0, !UPT ;  /* 0x600000000d0d7892 */ /* 0x000fe4000f8ec0ff */
[----:B------:R-:W-:Y:S02]  /*1b90*/  USHF.R.U32.HI UR19, URZ, 0x4, UR19 ;  /* 0x00000004ff137899 */ /* 0x000fe40008011613 */
[----:B------:R-:W-:Y:S02]  /*1ba0*/  USHF.R.U32.HI UR20, URZ, 0x4, UR20 ;  /* 0x00000004ff147899 */ /* 0x000fe40008011614 */
[----:B------:R-:W-:Y:S02]  /*1bb0*/  USHF.R.U32.HI UR21, URZ, 0x4, UR21 ;  /* 0x00000004ff157899 */ /* 0x000fe40008011615 */
[----:B------:R-:W-:-:S02]  /*1bc0*/  USHF.R.U32.HI UR22, URZ, 0x4, UR22 ;  /* 0x00000004ff167899 */ /* 0x000fc40008011616 */
[----:B------:R-:W-:Y:S02]  /*1bd0*/  UIADD3 UR34, UPT, UPT, UR23, UR34, URZ ;  /* 0x0000002217227290 */ /* 0x000fe4000fffe0ff */
[----:B------:R-:W-:Y:S02]  /*1be0*/  ULOP3.LUT UR46, UR18, 0x30, UR46, 0xf8, !UPT ;  /* 0x00000030122e7892 */ /* 0x000fe4000f8ef82e */
[----:B------:R-:W-:Y:S02]  /*1bf0*/  ULOP3.LUT UR40, UR17, 0x30, UR40, 0xf8, !UPT ;  /* 0x0000003011287892 */ /* 0x000fe4000f8ef828 */
[----:B------:R-:W-:Y:S02]  /*1c00*/  ULOP3.LUT UR36, UR16, 0x30, UR36, 0xf8, !UPT ;  /* 0x0000003010247892 */ /* 0x000fe4000f8ef824 */
[----:B------:R-:W-:Y:S02]  /*1c10*/  ULOP3.LUT UR35, UR13, 0x30, UR35, 0xf8, !UPT ;  /* 0x000000300d237892 */ /* 0x000fe4000f8ef823 */
[----:B------:R-:W-:-:S02]  /*1c20*/  ULOP3.LUT UR19, UR19, 0x3fc0, URZ, 0xc0, !UPT ;  /* 0x00003fc013137892 */ /* 0x000fc4000f8ec0ff */
[----:B------:R-:W-:Y:S02]  /*1c30*/  ULOP3.LUT UR20, UR20, 0x3fc0, URZ, 0xc0, !UPT ;  /* 0x00003fc014147892 */ /* 0x000fe4000f8ec0ff */
[----:B------:R-:W-:Y:S02]  /*1c40*/  ULOP3.LUT UR21, UR21, 0x3fc0, URZ, 0xc0, !UPT ;  /* 0x00003fc015157892 */ /* 0x000fe4000f8ec0ff */
[----:B------:R-:W-:Y:S02]  /*1c50*/  ULOP3.LUT UR22, UR22, 0x3fc0, URZ, 0xc0, !UPT ;  /* 0x00003fc016167892 */ /* 0x000fe4000f8ec0ff */
[----:B------:R-:W-:Y:S02]  /*1c60*/  ULOP3.LUT UR47, UR46, UR34, URZ, 0xfc, !UPT ;  /* 0x000000222e2f7292 */ /* 0x000fe4000f8efcff */
[----:B------:R-:W-:Y:S02]  /*1c70*/  ULOP3.LUT UR41, UR40, UR34, URZ, 0xfc, !UPT ;  /* 0x0000002228297292 */ /* 0x000fe4000f8efcff */
[----:B------:R-:W-:-:S02]  /*1c80*/  ULOP3.LUT UR37, UR36, UR34, URZ, 0xfc, !UPT ;  /* 0x0000002224257292 */ /* 0x000fc4000f8efcff */
[----:B------:R-:W-:Y:S02]  /*1c90*/  ULOP3.LUT UR35, UR35, UR34, URZ, 0xfc, !UPT ;  /* 0x0000002223237292 */ /* 0x000fe4000f8efcff */
[----:B------:R-:W-:Y:S02]  /*1ca0*/  UIADD3 UR24, UPT, UPT, UR12, 0x40, URZ ;  /* 0x000000400c187890 */ /* 0x000fe4000fffe0ff */
[----:B------:R-:W-:Y:S02]  /*1cb0*/  ULOP3.LUT UR19, UR19, 0x10000, URZ, 0xfc, !UPT ;  /* 0x0001000013137892 */ /* 0x000fe4000f8efcff */
[----:B------:R-:W-:Y:S02]  /*1cc0*/  ULOP3.LUT UR20, UR20, 0x10000, URZ, 0xfc, !UPT ;  /* 0x0001000014147892 */ /* 0x000fe4000f8efcff */
[----:B------:R-:W-:Y:S02]  /*1cd0*/  ULOP3.LUT UR21, UR21, 0x10000, URZ, 0xfc, !UPT ;  /* 0x0001000015157892 */ /* 0x000fe4000f8efcff */
[----:B------:R-:W-:Y:S01]  /*1ce0*/  ULOP3.LUT UR22, UR22, 0x10000, URZ, 0xfc, !UPT ;  /* 0x0001000016167892 */ /* 0x000fe2000f8efcff */
[----:B------:R-:W-:Y:S01]  /*1cf0*/  UMOV UR31, 0x1 ;  /* 0x00000001001f7882 */ /* 0x000fe20000000000 */
[----:B------:R-:W-:Y:S01]  /*1d00*/  UMOV UR30, URZ ;  /* 0x000000ff001e7c82 */ /* 0x000fe20008000000 */
[----:B------:R-:W-:Y:S01]  /*1d10*/  UMOV UR29, URZ ;  /* 0x000000ff001d7c82 */ /* 0x000fe20008000000 */
[----:B------:R-:W-:Y:S01]  /*1d20*/  UMOV UR46, URZ ;  /* 0x000000ff002e7c82 */ /* 0x000fe20008000000 */
[----:B------:R-:W-:Y:S01]  /*1d30*/  UMOV UR40, URZ ;  /* 0x000000ff00287c82 */ /* 0x000fe20008000000 */
[----:B------:R-:W-:Y:S01]  /*1d40*/  UMOV UR36, URZ ;  /* 0x000000ff00247c82 */ /* 0x000fe20008000000 */
[----:B------:R-:W-:-:S05]  /*1d50*/  UMOV UR34, URZ ;  /* 0x000000ff00227c82 */ /* 0x000fca0008000000 */
.L_x_31:
[----:B------:R-:W-:Y:S02]  /*1d60*/  USHF.L.U32 UR16, UR30, 0x1f, URZ ;  /* 0x0000001f1e107899 */ /* 0x000fe400080006ff */
[----:B------:R-:W-:Y:S02]  /*1d70*/  ULEA UR17, UR29, UR12, 0x3 ;  /* 0x0000000c1d117291 */ /* 0x000fe4000f8e18ff */
[----:B------:R-:W-:Y:S02]  /*1d80*/  USHF.L.U32 UR13, UR31, 0x1f, URZ ;  /* 0x0000001f1f0d7899 */ /* 0x000fe400080006ff */
[----:B----4-:R-:W-:Y:S01]  /*1d90*/  MOV R2, UR16 ;  /* 0x0000001000027c02 */ /* 0x010fe20008000f00 */
[----:B------:R-:W-:Y:S02]  /*1da0*/  ULOP3.LUT UR31, UR31, 0x1, URZ, 0x3c, !UPT ;  /* 0x000000011f1f7892 */ /* 0x000fe4000f8e3cff */
[----:B------:R-:W-:Y:S01]  /*1db0*/  UPLOP3.LUT UP2, UPT, UPT, UPT, UPT, 0x40, 0x4 ;  /* 0x000000000004789c */ /* 0x000fe20003f4e870 */
[----:B------:R-:W-:Y:S01]  /*1dc0*/  MOV R0, UR13 ;  /* 0x0000000d00007c02 */ /* 0x000fe20008000f00 */
[----:B------:R3:W4:Y:S01]  /*1dd0*/  SYNCS.PHASECHK.TRANS64.TRYWAIT P1, [UR17], R2 ;  /* 0x00000002ff0075a7 */ /* 0x0007220008021111 */
[----:B------:R-:W-:-:S02]  /*1de0*/  UIMAD UR17, UR31, 0xd0, UR32 ;  /* 0x000000d01f1178a4 */ /* 0x000fc4000f8e0220 */
[----:B------:R-:W5:Y:S02]  /*1df0*/  SYNCS.PHASECHK.TRANS64.TRYWAIT P0, [UR12+0x48], R0 ;  /* 0x00004800ff0075a7 */ /* 0x000f64000800110c */
[----:B---345:R-:W-:Y:S08]  /*1e00*/  @P0 BRA `(.L_x_25) ;  /* 0x0000000000080947 */ /* 0x038ff00003800000 */
[----:B------:R-:W3:Y:S02]  /*1e10*/  SYNCS.PHASECHK.TRANS64.TRYWAIT P0, [UR12+0x48], R0 ;  /* 0x00004800ff0075a7 */ /* 0x000ee4000800110c */
[----:B---3--:R-:W-:Y:S05]  /*1e20*/  @!P0 BRA `(.L_x_26) ;  /* 0x0000003000c48947 */ /* 0x008fea0003800000 */
.L_x_25:
[----:B------:R-:W-:-:S05]  /*1e30*/  UMOV UR27, URZ ;  /* 0x000000ff001b7c82 */ /* 0x000fca0008000000 */
.L_x_29:
[----:B------:R-:W-:Y:S02]  /*1e40*/  UIADD3 UR23, UPT, UPT, UR29, 0x1, URZ ;  /* 0x000000011d177890 */ /* 0x000fe4000fffe0ff */
[----:B------:R-:W-:Y:S02]  /*1e50*/  UISETP.GT.U32.AND UP0, UPT, UR27, 0xe, UPT ;  /* 0x0000000e1b00788c */ /* 0x000fe4000bf04070 */
[----:B----4-:R-:W-:Y:S02]  /*1e60*/  ULEA UR62, UR29, UR20, 0x6 ;  /* 0x000000141d3e7291 */ /* 0x010fe4000f8e30ff */
[----:B------:R-:W-:Y:S02]  /*1e70*/  ULEA UR58, UR29, UR19, 0x7 ;  /* 0x000000131d3a7291 */ /* 0x000fe4000f8e38ff */
[----:B------:R-:W-:Y:S01]  /*1e80*/  ULEA UR50, UR29, UR22, 0xb ;  /* 0x000000161d327291 */ /* 0x000fe2000f8e58ff */
[----:B------:R-:W-:Y:S01]  /*1e90*/  PLOP3.LUT P0, PT, PT, PT, UP0, 0x80, 0x8 ;  /* 0x000000000008781c */ /* 0x000fe20003f0f008 */
[----:B------:R-:W-:Y:S02]  /*1ea0*/  ULEA UR48, UR29, UR21, 0xa ;  /* 0x000000151d307291 */ /* 0x000fe4000f8e50ff */
[----:B------:R-:W-:Y:S02]  /*1eb0*/  ULEA UR13, UR29, UR12, 0x3 ;  /* 0x0000000c1d0d7291 */ /* 0x000fe4000f8e18ff */
[----:B------:R-:W-:Y:S02]  /*1ec0*/  UISETP.NE.AND UP1, UPT, UR23, 0x4, UPT ;  /* 0x000000041700788c */ /* 0x000fe4000bf25270 */
[----:B------:R-:W-:Y:S02]  /*1ed0*/  UIADD3 UR60, UPT, UPT, UR62, 0x20, URZ ;  /* 0x000000203e3c7890 */ /* 0x000fe4000fffe0ff */
        /* <DEDUP_REMOVED lines=10> */
[----:B------:R-:W-:Y:S02]  /*1f80*/  USEL UR25, URZ, 0x1, UP1 ;  /* 0x00000001ff197887 */ /* 0x000fe40008800000 */
[----:B------:R-:W-:Y:S01]  /*1f90*/  USEL UR29, UR23, URZ, UP1 ;  /* 0x000000ff171d7287 */ /* 0x000fe20008800000 */
[----:B------:R-:W-:Y:S01]  /*1fa0*/  UMOV UR63, 0x4008 ;  /* 0x00004008003f7882 */ /* 0x000fe20000000000 */
        /* <DEDUP_REMOVED lines=10> */
[----:B---3--:R-:W-:Y:S05]  /*2050*/  @P1 BRA `(.L_x_27) ;  /* 0x0000000000101947 */ /* 0x008fea0003800000 */
[----:B------:R-:W-:Y:S06]  /*2060*/  USHF.L.U32 UR23, UR30, 0x1f, URZ ;  /* 0x0000001f1e177899 */ /* 0x000fec00080006ff */
[----:B---3--:R-:W-:Y:S04]  /*2070*/  MOV R0, UR23 ;  /* 0x0000001700007c02 */ /* 0x008fe80008000f00 */
[----:B------:R-:W3:Y:S02]  /*2080*/  SYNCS.PHASECHK.TRANS64.TRYWAIT P1, [UR13], R0 ;  /* 0x00000000ff0075a7 */ /* 0x000ee4000802110d */
[----:B---3--:R-:W-:Y:S05]  /*2090*/  @!P1 BRA `(.L_x_28) ;  /* 0x0000003000489947 */ /* 0x008fea0003800000 */
.L_x_27:
[----:B------:R-:W-:Y:S01]  /*20a0*/  ULOP3.LUT UR30, UR30, UR25, URZ, 0x3c, !UPT ;  /* 0x000000191e1e7292 */ /* 0x000fe2000f8e3cff */
[----:B------:R-:W-:Y:S01]  /*20b0*/  PLOP3.LUT P1, PT, PT, PT, PT, 0x80, 0x8 ;  /* 0x000000000008781c */ /* 0x000fe20003f2f070 */
[----:B------:R-:W-:Y:S01]  /*20c0*/  UIADD3 UR27, UPT, UPT, UR27, 0x1, URZ ;  /* 0x000000011b1b7890 */ /* 0x000fe2000fffe0ff */
[----:B------:R4:W-:Y:S01]  /*20d0*/  UTCCP.T.S.4x32dp128bit tmem[UR32+0x1d0], gdesc[UR62] ;  /* 0x0001d03e200079e7 */ /* 0x0009e20009100000 */
[----:B------:R-:W-:Y:S01]  /*20e0*/  UMOV UR66, UR16 ;  /* 0x0000001000427c82 */ /* 0x000fe20008000000 */
[----:B------:R-:W-:Y:S01]  /*20f0*/  @!UP0 USHF.L.U32 UR13, UR30, 0x1f, URZ ;  /* 0x0000001f1e0d8899 */ /* 0x000fe200080006ff */
[----:B------:R4:W-:Y:S01]  /*2100*/  UTCCP.T.S.4x32dp128bit tmem[UR32+0x1d4], gdesc[UR60] ;  /* 0x0001d43c200079e7 */ /* 0x0009e20009100000 */
[----:B------:R-:W-:Y:S01]  /*2110*/  @!UP0 ULEA UR16, UR29, UR12, 0x3 ;  /* 0x0000000c1d108291 */ /* 0x000fe2000f8e18ff */
[----:B------:R4:W-:Y:S01]  /*2120*/  UTCCP.T.S.4x32dp128bit tmem[UR32+0x1e0], gdesc[UR58] ;  /* 0x0001e03a200079e7 */ /* 0x0009e20009100000 */
[----:B------:R4:W-:Y:S01]  /*2130*/  UTCCP.T.S.4x32dp128bit tmem[UR32+0x1e4], gdesc[UR56] ;  /* 0x0001e438200079e7 */ /* 0x0009e20009100000 */
[----:B------:R4:W-:Y:S01]  /*2140*/  UTCCP.T.S.4x32dp128bit tmem[UR32+0x1e8], gdesc[UR54] ;  /* 0x0001e836200079e7 */ /* 0x0009e20009100000 */
[----:B------:R4:W-:Y:S01]  /*2150*/  UTCCP.T.S.4x32dp128bit tmem[UR32+0x1ec], gdesc[UR52] ;  /* 0x0001ec34200079e7 */ /* 0x0009e20009100000 */
[----:B------:R4:W-:Y:S01]  /*2160*/  UTCOMMA gdesc[UR48], gdesc[UR50], tmem[UR17], tmem[UR46], idesc[UR47], tmem[UR10], UP2 ;  /* 0xc00a2e32300075ea */ /* 0x0009e20009000011 */
[----:B------:R-:W-:Y:S01]  /*2170*/  UMOV UR64, UR28 ;  /* 0x0000001c00407c82 */ /* 0x000fe20008000000 */
[----:B------:R-:W-:Y:S01]  /*2180*/  UMOV UR65, 0x40004040 ;  /* 0x4000404000417882 */ /* 0x000fe20000000000 */
[----:B---3--:R-:W-:Y:S01]  /*2190*/  MOV R0, UR13 ;  /* 0x0000000d00007c02 */ /* 0x008fe20008000f00 */
[----:B------:R4:W-:Y:S01]  /*21a0*/  UTCOMMA gdesc[UR42], gdesc[UR44], tmem[UR17], tmem[UR40], idesc[UR41], tmem[UR6], UPT ;  /* 0xc006282c2a0075ea */ /* 0x0009e2000b800011 */
[----:B------:R-:W-:Y:S01]  /*21b0*/  UMOV UR67, 0x40004040 ;  /* 0x4000404000437882 */ /* 0x000fe20000000000 */
[----:B------:R-:W-:Y:S01]  /*21c0*/  UMOV UR68, UR18 ;  /* 0x0000001200447c82 */ /* 0x000fe20008000000 */
[----:B------:R-:W-:Y:S01]  /*21d0*/  UMOV UR69, 0x40004040 ;  /* 0x4000404000457882 */ /* 0x000fe20000000000 */
[----:B------:R4:W-:Y:S01]  /*21e0*/  UTCOMMA gdesc[UR64], gdesc[UR38], tmem[UR17], tmem[UR36], idesc[UR37], tmem[UR8], UPT ;  /* 0xc0082426400075ea */ /* 0x0009e2000b800011 */
[----:B------:R4:W-:Y:S01]  /*21f0*/  UTCOMMA gdesc[UR68], gdesc[UR66], tmem[UR17], tmem[UR34], idesc[UR35], tmem[UR4], UPT ;  /* 0xc0042242440075ea */ /* 0x0009e2000b800011 */
[----:B------:R4:W-:Y:S01]  /*2200*/  UTCBAR [UR26], URZ ;  /* 0x000000ff1a0073e9 */ /* 0x0009e200080000ff */
[----:B------:R4:W3:Y:S01]  /*2210*/  @!P0 SYNCS.PHASECHK.TRANS64.TRYWAIT P1, [UR16], R0 ;  /* 0x00000000ff0085a7 */ /* 0x0008e20008021110 */
[----:B------:R-:W-:Y:S02]  /*2220*/  UISETP.NE.AND UP0, UPT, UR27, 0x10, UPT ;  /* 0x000000101b00788c */ /* 0x000fe4000bf05270 */
[----:B------:R-:W-:Y:S07]  /*2230*/  UPLOP3.LUT UP2, UPT, UPT, UPT, UPT, 0x80, 0x8 ;  /* 0x000000000008789c */ /* 0x000fee0003f4f070 */
[----:B------:R-:W-:Y:S05]  /*2240*/  BRA.U UP0, `(.L_x_29) ;  /* 0xfffffff900fc7547 */ /* 0x000fea000b83ffff */
[----:B------:R-:W-:Y:S01]  /*2250*/  USHF.L.U32 UR13, UR31, 0x1f, URZ ;  /* 0x0000001f1f0d7899 */ /* 0x000fe200080006ff */
[----:B------:R-:W-:Y:S01]  /*2260*/  LEA R2, R5, UR12, 0x3 ;  /* 0x0000000c05027c11 */ /* 0x000fe2000f8e18ff */
[----:B------:R4:W-:Y:S01]  /*2270*/  UTCBAR [UR24], URZ ;  /* 0x000000ff180073e9 */ /* 0x0009e200080000ff */
[----:B------:R-:W-:-:S03]  /*2280*/  SHF.L.U32 R3, R4, 0x1f, RZ ;  /* 0x0000001f04037819 */ /* 0x000fc600000006ff */
[----:B----4-:R-:W-:-:S04]  /*2290*/  IMAD.U32 R0, RZ, RZ, UR13 ;  /* 0x0000000dff007e24 */ /* 0x010fc8000f8e00ff */
[----:B------:R4:W-:Y:S01]  /*22a0*/  SYNCS.PHASECHK.TRANS64.TRYWAIT PT, [UR12+0x48], R0 ;  /* 0x00004800ff0075a7 */ /* 0x0009e200080e110c */
[----:B------:R-:W5:Y:S02]  /*22b0*/  SYNCS.PHASECHK.TRANS64.TRYWAIT P0, [R2+URZ+0x50], R3 ;  /* 0x00005003020075a7 */ /* 0x000f6400080011ff */
[----:B----45:R-:W-:Y:S05]  /*22c0*/  @!P0 BRA `(.L_x_30) ;  /* 0x0000002c00dc8947 */ /* 0x030fea0003800000 */
.L_x_75:
[C---:B------:R-:W-:Y:S01]  /*22d0*/  LEA R0, R5.reuse, UR12, 0x4 ;  /* 0x0000000c05007c11 */ /* 0x040fe2000f8e20ff */
[----:B------:R-:W-:Y:S02]  /*22e0*/  VIADD R5, R5, 0x1 ;  /* 0x0000000105057836 */ /* 0x000fe40000000000 */
[----:B------:R-:W-:-:S03]  /*22f0*/  IMAD.MOV.U32 R3, RZ, RZ, 0x1 ;  /* 0x00000001ff037424 */ /* 0x000fc600078e00ff */
[----:B------:R-:W5:Y:S01]  /*2300*/  LDS R0, [R0+0x37c1c] ;  /* 0x037c1c0000007984 */ /* 0x000f620000000800 */
[C---:B---3--:R-:W-:Y:S01]  /*2310*/  ISETP.NE.AND P1, PT, R5.reuse, 0x2, PT ;  /* 0x000000020500780c */ /* 0x048fe20003f25270 */
[----:B------:R3:W-:Y:S06]  /*2320*/  MEMBAR.ALL.CTA ;  /* 0x0000000000007992 */ /* 0x0007ec0000008000 */
[----:B---3--:R-:W3:Y:S01]  /*2330*/  FENCE.VIEW.ASYNC.S ;  /* 0x00000000000073c6 */ /* 0x008ee20000000000 */
[----:B------:R-:W-:Y:S01]  /*2340*/  SEL R5, R5, RZ, P1 ;  /* 0x000000ff05057207 */ /* 0x000fe20000800000 */
[----:B---3--:R3:W-:Y:S01]  /*2350*/  SYNCS.ARRIVE.TRANS64.ART0 RZ, [R2+URZ+0x60], R3 ;  /* 0x0000600302ff79a7 */ /* 0x0087e200085000ff */
[----:B-----5:R-:W-:-:S02]  /*2360*/  ISETP.NE.AND P0, PT, R0, 0x1, PT ;  /* 0x000000010000780c */ /* 0x020fc40003f05270 */
[----:B---3--:R-:W-:-:S04]  /*2370*/  SEL R3, RZ, 0x1, P1 ;  /* 0x00000001ff037807 */ /* 0x008fc80000800000 */
[----:B------:R-:W-:-:S07]  /*2380*/  LOP3.LUT R4, R4, R3, RZ, 0x3c, !PT ;  /* 0x0000000304047212 */ /* 0x000fce00078e3cff */
[----:B------:R-:W-:Y:S05]  /*2390*/  @!P0 BRA `(.L_x_31) ;  /* 0xfffffff800708947 */ /* 0x000fea000383ffff */
.L_x_24:
[----:B------:R-:W3:Y:S02]  /*23a0*/  S2UR UR4, SR_CgaCtaId ;  /* 0x00000000000479c3 */ /* 0x000ee40000008800 */
[----:B---3--:R-:W-:-:S04]  /*23b0*/  ULOP3.LUT UR4, UR4, 0x1, URZ, 0xc0, !UPT ;  /* 0x0000000104047892 */ /* 0x008fc8000f8ec0ff */
[----:B------:R-:W-:-:S09]  /*23c0*/  UISETP.NE.U32.AND UP0, UPT, UR4, 0x1, UPT ;  /* 0x000000010400788c */ /* 0x000fd2000bf05070 */
[----:B------:R-:W-:Y:S05]  /*23d0*/  BRA.U !UP0, `(.L_x_22) ;  /* 0x0000000108107547 */ /* 0x000fea000b800000 */
[----:B------:R-:W-:-:S06]  /*23e0*/  USHF.L.U32 UR31, UR31, 0x1f, URZ ;  /* 0x0000001f1f1f7899 */ /* 0x000fcc00080006ff */
[----:B------:R-:W-:-:S04]  /*23f0*/  MOV R0, UR31 ;  /* 0x0000001f00007c02 */ /* 0x000fc80008000f00 */
[----:B------:R-:W3:Y:S02]  /*2400*/  SYNCS.PHASECHK.TRANS64.TRYWAIT P0, [UR12+0x48], R0 ;  /* 0x00004800ff0075a7 */ /* 0x000ee4000800110c */
[----:B---3--:R-:W-:Y:S05]  /*2410*/  @!P0 BRA `(.L_x_32) ;  /* 0x0000002c00a48947 */ /* 0x008fea0003800000 */
.L_x_22:
[----:B------:R-:W-:-:S13]  /*2420*/  ISETP.GT.AND P0, PT, R82, 0x3, PT ;  /* 0x000000035200780c */ /* 0x000fda0003f04270 */
[----:B-1----:R-:W-:Y:S05]  /*2430*/  @P0 EXIT ;  /* 0x000000000000094d */ /* 0x002fea0003800000 */
[----:B------:R-:W-:Y:S05]  /*2440*/  BRA.U !UP4, `(.L_x_33) ;  /* 0x000000010cb87547 */ /* 0x000fea000b800000 */
[----:B------:R-:W1:Y:S01]  /*2450*/  S2UR UR6, SR_CgaCtaId ;  /* 0x00000000000679c3 */ /* 0x000e620000008800 */
[----:B------:R-:W-:Y:S01]  /*2460*/  NOP ;  /* 0x0000000000007918 */ /* 0x000fe20000000000 */
[----:B------:R-:W-:Y:S01]  /*2470*/  UMOV UR4, 0x40 ;  /* 0x0000004000047882 */ /* 0x000fe20000000000 */
[----:B------:R-:W-:Y:S01]  /*2480*/  UMOV UR5, 0x400 ;  /* 0x0000040000057882 */ /* 0x000fe20000000000 */
[----:B-1----:R-:W-:Y:S02]  /*2490*/  ULEA UR4, UR6, UR4, 0x18 ;  /* 0x0000000406047291 */ /* 0x002fe4000f8ec0ff */
[----:B------:R-:W-:-:S07]  /*24a0*/  ULEA UR5, UR6, UR5, 0x18 ;  /* 0x0000000506057291 */ /* 0x000fce000f8ec0ff */
[----:B---3--:R-:W1:Y:S02]  /*24b0*/  LDS.U8 R0, [UR4] ;  /* 0x00000004ff007984 */ /* 0x008e640008000000 */
[----:B-1----:R-:W-:-:S13]  /*24c0*/  ISETP.NE.AND P0, PT, R0, RZ, PT ;  /* 0x000000ff0000720c */ /* 0x002fda0003f05270 */
[----:B------:R-:W-:Y:S05]  /*24d0*/  @P0 BRA `(.L_x_34) ;  /* 0x00000000007c0947 */ /* 0x000fea0003800000 */
[----:B------:R-:W-:-:S13]  /*24e0*/  ELECT P0, URZ, PT ;  /* 0x0000000000ff782f */ /* 0x000fda0003800000 */
[----:B------:R-:W-:Y:S05]  /*24f0*/  @!P0 BRA `(.L_x_35) ;  /* 0x0000000000848947 */ /* 0x000fea0003800000 */
[----:B------:R-:W-:Y:S01]  /*2500*/  UMOV UR4, 0x10 ;  /* 0x0000001000047882 */ /* 0x000fe20000000000 */
[----:B----4-:R-:W-:-:S04]  /*2510*/  IMAD.MOV.U32 R2, RZ, RZ, 0xffff ;  /* 0x0000ffffff027424 */ /* 0x010fc800078e00ff */
[----:B------:R-:W-:Y:S04]  /*2520*/  DEPBAR.LE SB1, 0x36 ;  /* 0x00009d800000791a */ /* 0x000fe80000000000 */
[----:B------:R-:W1:Y:S02]  /*2530*/  UTCATOMSWS.FIND_AND_SET.ALIGN UP0, UR4, UR4 ;  /* 0x00000004000475e3 */ /* 0x000e640008000800 */
[----:B-1----:R-:W-:Y:S01]  /*2540*/  PLOP3.LUT P0, PT, PT, PT, UP0, 0x80, 0x8 ;  /* 0x000000000008781c */ /* 0x002fe20003f0f008 */
[----:B------:R-:W-:-:S03]  /*2550*/  IMAD.U32 R5, RZ, RZ, UR4 ;  /* 0x00000004ff057e24 */ /* 0x000fc6000f8e00ff */
[----:B------:R-:W-:-:S04]  /*2560*/  SEL R0, RZ, 0xffffffff, !P0 ;  /* 0xffffffffff007807 */ /* 0x000fc80004000000 */
[----:B------:R-:W-:Y:S01]  /*2570*/  ISETP.NE.AND P0, PT, R0, RZ, PT ;  /* 0x000000ff0000720c */ /* 0x000fe20003f05270 */
[----:B------:R-:W-:-:S12]  /*2580*/  IMAD.MOV.U32 R0, RZ, RZ, 0x1 ;  /* 0x00000001ff007424 */ /* 0x000fd800078e00ff */
[----:B------:R-:W-:Y:S05]  /*2590*/  @P0 BRA `(.L_x_36) ;  /* 0x0000000000240947 */ /* 0x000fea0003800000 */
.L_x_37:
[----:B------:R-:W-:Y:S05]  /*25a0*/  NANOSLEEP 0x64 ;  /* 0x000000640000795d */ /* 0x000fea0003800000 */
[----:B------:R-:W-:-:S05]  /*25b0*/  UMOV UR4, 0x10 ;  /* 0x0000001000047882 */ /* 0x000fca0000000000 */
[----:B------:R-:W-:Y:S04]  /*25c0*/  DEPBAR.LE SB1, 0x36 ;  /* 0x00009d800000791a */ /* 0x000fe80000000000 */
[----:B------:R-:W1:Y:S02]  /*25d0*/  UTCATOMSWS.FIND_AND_SET.ALIGN UP0, UR4, UR4 ;  /* 0x00000004000475e3 */ /* 0x000e640008000800 */
[----:B-1----:R-:W-:Y:S01]  /*25e0*/  PLOP3.LUT P0, PT, PT, PT, UP0, 0x80, 0x8 ;  /* 0x000000000008781c */ /* 0x002fe20003f0f008 */
[----:B------:R-:W-:-:S03]  /*25f0*/  IMAD.U32 R5, RZ, RZ, UR4 ;  /* 0x00000004ff057e24 */ /* 0x000fc6000f8e00ff */
[----:B------:R-:W-:-:S04]  /*2600*/  SEL R3, RZ, 0xffffffff, !P0 ;  /* 0xffffffffff037807 */ /* 0x000fc80004000000 */
[----:B------:R-:W-:-:S13]  /*2610*/  ISETP.NE.AND P0, PT, R3, RZ, PT ;  /* 0x000000ff0300720c */ /* 0x000fda0003f05270 */
[----:B------:R-:W-:Y:S05]  /*2620*/  @!P0 BRA `(.L_x_37) ;  /* 0xfffffffc00dc8947 */ /* 0x000fea000383ffff */
.L_x_36:
[C---:B------:R-:W-:Y:S01]  /*2630*/  VIADD R3, R5.reuse, 0x10 ;  /* 0x0000001005037836 */ /* 0x040fe20000000000 */
[----:B------:R-:W-:Y:S01]  /*2640*/  UMOV UR4, 0x50 ;  /* 0x0000005000047882 */ /* 0x000fe20000000000 */
[----:B------:R-:W-:Y:S01]  /*2650*/  SHF.L.U32 R2, R2, R5, RZ ;  /* 0x0000000502027219 */ /* 0x000fe200000006ff */
[----:B------:R-:W-:Y:S01]  /*2660*/  ULEA UR4, UR6, UR4, 0x18 ;  /* 0x0000000406047291 */ /* 0x000fe2000f8ec0ff */
[----:B------:R-:W-:Y:S01]  /*2670*/  IMAD.SHL.U32 R5, R5, 0x20, RZ ;  /* 0x0000002005057824 */ /* 0x000fe200078e00ff */
[----:B------:R-:W-:-:S04]  /*2680*/  SHF.L.U32 R3, R0, R3, RZ ;  /* 0x0000000300037219 */ /* 0x000fc800000006ff */
[----:B------:R-:W-:-:S05]  /*2690*/  LOP3.LUT R2, R3, R2, RZ, 0xfc, !PT ;  /* 0x0000000203027212 */ /* 0x000fca00078efcff */
[----:B------:R1:W-:Y:S04]  /*26a0*/  ATOMS.OR RZ, [UR4], R2 ;  /* 0x00000002ffff798c */ /* 0x0003e8000b000004 */
[----:B------:R1:W-:Y:S01]  /*26b0*/  STS [UR5+0x78], R5 ;  /* 0x00007805ff007988 */ /* 0x0003e20008000805 */
[----:B------:R-:W-:Y:S05]  /*26c0*/  BRA `(.L_x_35) ;  /* 0x0000000000107947 */ /* 0x000fea0003800000 */
.L_x_34:
[----:B------:R-:W-:Y:S02]  /*26d0*/  MOV R0, 0xffffffff ;  /* 0xffffffff00007802 */ /* 0x000fe40000000f00 */
[----:B----4-:R-:W-:-:S03]  /*26e0*/  MOV R2, 0x2710 ;  /* 0x0000271000027802 */ /* 0x010fc60000000f00 */
[----:B------:R1:W-:Y:S04]  /*26f0*/  STS [UR5+0x78], R0 ;  /* 0x00007800ff007988 */ /* 0x0003e80008000805 */
[----:B-12---:R-:W-:Y:S05]  /*2700*/  CALL.REL.NOINC `($__internal_1_$__cuda_sm10x_tcgen05_guardrail_trap_phase_invalid_during_alloc) ;  /* 0x0000002c00587944 */ /* 0x006fea0003c00000 */
.L_x_35:
[----:B------:R-:W-:Y:S05]  /*2710*/  WARPSYNC.ALL ;  /* 0x0000000000007948 */ /* 0x000fea0003800000 */
[----:B------:R-:W-:Y:S01]  /*2720*/  NOP ;  /* 0x0000000000007918 */ /* 0x000fe20000000000 */
.L_x_33:
[----:B------:R-:W5:Y:S08]  /*2730*/  S2UR UR4, SR_CgaCtaId ;  /* 0x00000000000479c3 */ /* 0x000f700000008800 */
[----:B------:R-:W-:Y:S06]  /*2740*/  BAR.SYNC.DEFER_BLOCKING 0x3, 0xa0 ;  /* 0x00c2800000007b1d */ /* 0x000fec0000010000 */
[----:B------:R-:W-:-:S02]  /*2750*/  UMOV UR5, 0x400 ;  /* 0x0000040000057882 */ /* 0x000fc40000000000 */
[----:B-----5:R-:W-:-:S06]  /*2760*/  ULEA UR4, UR4, UR5, 0x18 ;  /* 0x0000000504047291 */ /* 0x020fcc000f8ec0ff */
[----:B---3--:R-:W-:-:S05]  /*2770*/  MOV R3, UR4 ;  /* 0x0000000400037c02 */ /* 0x008fca0008000f00 */
[----:B------:R3:W1:Y:S01]  /*2780*/  LDS R81, [R3+0x78] ;  /* 0x0000780003517984 */ /* 0x0006620000000800 */
[----:B------:R-:W5:Y:S02]  /*2790*/  SYNCS.PHASECHK.TRANS64.TRYWAIT P0, [R3+URZ+0x50], RZ ;  /* 0x000050ff030075a7 */ /* 0x000f6400080011ff */
[----:B-1-3-5:R-:W-:Y:S05]  /*27a0*/  @!P0 BRA `(.L_x_38) ;  /* 0x0000002800e08947 */ /* 0x02afea0003800000 */
.L_x_77:
[----:B------:R-:W3:Y:S01]  /*27b0*/  LDS.128 R60, [R3+0x37c10] ;  /* 0x037c1000033c7984 */ /* 0x000ee20000000c00 */
[----:B------:R-:W-:Y:S01]  /*27c0*/  HFMA2 R0, -RZ, RZ, 0, 5.9604644775390625e-08 ;  /* 0x00000001ff007431 */ /* 0x000fe200000001ff */
[----:B------:R5:W-:Y:S06]  /*27d0*/  MEMBAR.ALL.CTA ;  /* 0x0000000000007992 */ /* 0x000bec0000008000 */
[----:B-----5:R-:W5:Y:S02]  /*27e0*/  FENCE.VIEW.ASYNC.S ;  /* 0x00000000000073c6 */ /* 0x020f640000000000 */
[----:B-----5:R1:W-:Y:S01]  /*27f0*/  SYNCS.ARRIVE.TRANS64.ART0 RZ, [R3+URZ+0x60], R0 ;  /* 0x0000600003ff79a7 */ /* 0x0203e200085000ff */
[----:B---3--:R-:W-:-:S13]  /*2800*/  ISETP.NE.AND P0, PT, R63, 0x1, PT ;  /* 0x000000013f00780c */ /* 0x008fda0003f05270 */
[----:B-1----:R-:W-:Y:S05]  /*2810*/  @P0 BRA `(.L_x_39) ;  /* 0x0000002000a80947 */ /* 0x002fea0003800000 */
[----:B------:R-:W-:Y:S01]  /*2820*/  IMAD.SHL.U32 R5, R66, 0x80, RZ ;  /* 0x0000008042057824 */ /* 0x000fe200078e00ff */
[----:B------:R-:W-:Y:S01]  /*2830*/  SHF.R.U32.HI R72, RZ, 0x5, R66 ;  /* 0x00000005ff487819 */ /* 0x000fe20000011642 */
[----:B------:R-:W1:Y:S01]  /*2840*/  S2UR UR8, SR_CgaCtaId ;  /* 0x00000000000879c3 */ /* 0x000e620000008800 */
[----:B------:R-:W3:Y:S01]  /*2850*/  S2R R64, SR_LANEID ;  /* 0x0000000000407919 */ /* 0x000ee20000000000 */
[----:B------:R-:W-:Y:S01]  /*2860*/  IMAD R80, R82, 0x4, R3 ;  /* 0x0000000452507824 */ /* 0x000fe200078e0203 */
[----:B------:R-:W-:Y:S01]  /*2870*/  LOP3.LUT R5, R5, 0xf80, RZ, 0xc0, !PT ;  /* 0x00000f8005057812 */ /* 0x000fe200078ec0ff */
[----:B------:R-:W-:Y:S01]  /*2880*/  IMAD.MOV.U32 R70, RZ, RZ, 0x1 ;  /* 0x00000001ff467424 */ /* 0x000fe200078e00ff */
[----:B------:R-:W-:Y:S01]  /*2890*/  UMOV UR9, 0x400 ;  /* 0x0000040000097882 */ /* 0x000fe20000000000 */
[----:B------:R-:W-:Y:S01]  /*28a0*/  IMAD.MOV.U32 R68, RZ, RZ, RZ ;  /* 0x000000ffff447224 */ /* 0x000fe200078e00ff */
[----:B------:R-:W4:Y:S01]  /*28b0*/  LDCU.64 UR10, c[0x0][0x348] ;  /* 0x00006900ff0a77ac */ /* 0x000f220008000a00 */
[----:B------:R-:W-:-:S02]  /*28c0*/  IMAD R4, R72, 0x1000, R5 ;  /* 0x0000100048047824 */ /* 0x000fc400078e0205 */
[----:B------:R-:W-:Y:S02]  /*28d0*/  IMAD.MOV.U32 R67, RZ, RZ, RZ ;  /* 0x000000ffff437224 */ /* 0x000fe400078e00ff */
[----:B------:R-:W-:-:S04]  /*28e0*/  IMAD.IADD R4, R3, 0x1, R4 ;  /* 0x0000000103047824 */ /* 0x000fc800078e0204 */
[C---:B----4-:R-:W-:Y:S02]  /*28f0*/  VIADD R2, R4.reuse, 0x430 ;  /* 0x0000043004027836 */ /* 0x050fe40000000000 */
[C---:B------:R-:W-:Y:S02]  /*2900*/  VIADD R7, R4.reuse, 0x420 ;  /* 0x0000042004077836 */ /* 0x040fe40000000000 */
[C---:B------:R-:W-:Y:S01]  /*2910*/  VIADD R6, R4.reuse, 0x410 ;  /* 0x0000041004067836 */ /* 0x040fe20000000000 */
[----:B------:R-:W-:Y:S01]  /*2920*/  SHF.R.U32.HI R79, RZ, 0x3, R2 ;  /* 0x00000003ff4f7819 */ /* 0x000fe20000011602 */
[----:B------:R-:W-:Y:S01]  /*2930*/  VIADD R5, R4, 0x400 ;  /* 0x0000040004057836 */ /* 0x000fe20000000000 */
[----:B------:R-:W-:Y:S01]  /*2940*/  SHF.R.U32.HI R78, RZ, 0x3, R7 ;  /* 0x00000003ff4e7819 */ /* 0x000fe20000011607 */
[----:B-1----:R-:W-:Y:S01]  /*2950*/  ULEA UR7, UR8, UR9, 0x18 ;  /* 0x0000000908077291 */ /* 0x002fe2000f8ec0ff */
[----:B------:R-:W-:Y:S01]  /*2960*/  LOP3.LUT R79, R2, 0x70, R79, 0x78, !PT ;  /* 0x00000070024f7812 */ /* 0x000fe200078e784f */
[----:B------:R-:W-:Y:S01]  /*2970*/  VIADD R2, R4, 0x470 ;  /* 0x0000047004027836 */ /* 0x000fe20000000000 */
[----:B------:R-:W-:-:S02]  /*2980*/  LOP3.LUT R78, R7, 0x70, R78, 0x78, !PT ;  /* 0x00000070074e7812 */ /* 0x000fc400078e784e */
[----:B------:R-:W-:Y:S02]  /*2990*/  LOP3.LUT R7, R66, 0x1f, RZ, 0xc0, !PT ;  /* 0x0000001f42077812 */ /* 0x000fe400078ec0ff */
[----:B------:R-:W-:Y:S02]  /*29a0*/  SHF.R.U32.HI R75, RZ, 0x3, R2 ;  /* 0x00000003ff4b7819 */ /* 0x000fe40000011602 */
[----:B------:R-:W-:Y:S02]  /*29b0*/  SHF.R.U32.HI R77, RZ, 0x3, R6 ;  /* 0x00000003ff4d7819 */ /* 0x000fe40000011606 */
[----:B------:R-:W-:Y:S01]  /*29c0*/  LOP3.LUT R75, R2, 0x70, R75, 0x78, !PT ;  /* 0x00000070024b7812 */ /* 0x000fe200078e784b */
[C---:B------:R-:W-:Y:S01]  /*29d0*/  IMAD R2, R72.reuse, 0x20, R7 ;  /* 0x0000002048027824 */ /* 0x040fe200078e0207 */
[----:B------:R-:W-:Y:S01]  /*29e0*/  SHF.R.U32.HI R76, RZ, 0x3, R5 ;  /* 0x00000003ff4c7819 */ /* 0x000fe20000011605 */
[----:B------:R-:W-:Y:S01]  /*29f0*/  IMAD R72, R72, 0x200000, R81 ;  /* 0x0020000048487824 */ /* 0x000fe200078e0251 */
[----:B------:R-:W-:Y:S01]  /*2a00*/  LOP3.LUT R77, R6, 0x70, R77, 0x78, !PT ;  /* 0x00000070064d7812 */ /* 0x000fe200078e784d */
[----:B------:R-:W-:Y:S01]  /*2a10*/  IMAD.SHL.U32 R2, R2, 0x20, RZ ;  /* 0x0000002002027824 */ /* 0x000fe200078e00ff */
[----:B------:R-:W-:Y:S01]  /*2a20*/  LOP3.LUT R76, R5, 0x70, R76, 0x78, !PT ;  /* 0x00000070054c7812 */ /* 0x000fe200078e784c */
[----:B------:R-:W-:-:S02]  /*2a30*/  VIADD R5, R4, 0x460 ;  /* 0x0000046004057836 */ /* 0x000fc40000000000 */
[----:B------:R-:W-:Y:S01]  /*2a40*/  VIADD R6, R4, 0x450 ;  /* 0x0000045004067836 */ /* 0x000fe20000000000 */
[----:B------:R-:W-:Y:S01]  /*2a50*/  LOP3.LUT R2, R2, 0xffff, RZ, 0xc0, !PT ;  /* 0x0000ffff02027812 */ /* 0x000fe200078ec0ff */
[----:B------:R-:W-:Y:S01]  /*2a60*/  VIADD R4, R4, 0x440 ;  /* 0x0000044004047836 */ /* 0x000fe20000000000 */
[----:B------:R-:W-:Y:S02]  /*2a70*/  SHF.R.U32.HI R74, RZ, 0x3, R5 ;  /* 0x00000003ff4a7819 */ /* 0x000fe40000011605 */
[----:B------:R-:W-:Y:S02]  /*2a80*/  SHF.R.U32.HI R2, RZ, 0x1, R2 ;  /* 0x00000001ff027819 */ /* 0x000fe40000011602 */
[----:B------:R-:W-:Y:S02]  /*2a90*/  SHF.R.U32.HI R73, RZ, 0x3, R6 ;  /* 0x00000003ff497819 */ /* 0x000fe40000011606 */
[----:B------:R-:W-:Y:S02]  /*2aa0*/  LOP3.LUT R2, R2, 0xffff, RZ, 0xc0, !PT ;  /* 0x0000ffff02027812 */ /* 0x000fe400078ec0ff */
[----:B------:R-:W-:-:S02]  /*2ab0*/  SHF.R.U32.HI R71, RZ, 0x3, R4 ;  /* 0x00000003ff477819 */ /* 0x000fc40000011604 */
[----:B------:R-:W-:Y:S01]  /*2ac0*/  LOP3.LUT R74, R5, 0x70, R74, 0x78, !PT ;  /* 0x00000070054a7812 */ /* 0x000fe200078e784a */
[----:B------:R-:W-:Y:S01]  /*2ad0*/  IMAD.IADD R69, R3, 0x1, R2 ;  /* 0x0000000103457824 */ /* 0x000fe200078e0202 */
[----:B------:R-:W-:Y:S02]  /*2ae0*/  LOP3.LUT R73, R6, 0x70, R73, 0x78, !PT ;  /* 0x0000007006497812 */ /* 0x000fe400078e7849 */
[----:B---3--:R-:W-:-:S07]  /*2af0*/  LOP3.LUT R71, R4, 0x70, R71, 0x78, !PT ;  /* 0x0000007004477812 */ /* 0x008fce00078e7847 */
.L_x_52:
[----:B--23--:R-:W1:Y:S01]  /*2b00*/  LDC.64 R8, c[0x0][0x750] ;  /* 0x0001d400ff087b82 */ /* 0x00ce620000000a00 */
[----:B------:R-:W-:-:S04]  /*2b10*/  SHF.L.U32 R63, R60, 0x7, RZ ;  /* 0x000000073c3f7819 */ /* 0x000fc800000006ff */
[----:B------:R-:W-:-:S03]  /*2b20*/  IADD3 R7, PT, PT, R63, R66, RZ ;  /* 0x000000423f077210 */ /* 0x000fc60007ffe0ff */
[----:B------:R-:W2:Y:S01]  /*2b30*/  LDC.64 R4, c[0x0][0x758] ;  /* 0x0001d600ff047b82 */ /* 0x000ea20000000a00 */
[----:B-1----:R-:W-:-:S05]  /*2b40*/  IMAD.WIDE R8, R62, 0x4, R8 ;  /* 0x000000043e087825 */ /* 0x002fca00078e0208 */
[----:B------:R1:W5:Y:S01]  /*2b50*/  LDG.E R83, desc[UR14][R8.64] ;  /* 0x0000000e08537981 */ /* 0x000362000c1e1900 */
[----:B--2---:R-:W-:Y:S01]  /*2b60*/  IMAD.WIDE R6, R7, 0x4, R4 ;  /* 0x0000000407067825 */ /* 0x004fe200078e0204 */
[----:B------:R-:W-:-:S04]  /*2b70*/  SHF.L.U32 R4, R67, 0x1f, RZ ;  /* 0x0000001f43047819 */ /* 0x000fc800000006ff */
[----:B------:R1:W5:Y:S01]  /*2b80*/  LDG.E R60, desc[UR14][R6.64] ;  /* 0x0000000e063c7981 */ /* 0x000362000c1e1900 */
[----:B------:R-:W2:Y:S01]  /*2b90*/  SYNCS.PHASECHK.TRANS64.TRYWAIT P0, [R3+URZ+0x40], R4 ;  /* 0x00004004030075a7 */ /* 0x000ea200080011ff */
[----:B------:R-:W-:Y:S02]  /*2ba0*/  ISETP.NE.AND P3, PT, R67, RZ, PT ;  /* 0x000000ff4300720c */ /* 0x000fe40003f65270 */
[----:B------:R-:W-:Y:S01]  /*2bb0*/  MOV R65, R62 ;  /* 0x0000003e00417202 */ /* 0x000fe20000000f00 */
[----:B-12---:R-:W-:Y:S10]  /*2bc0*/  @!P0 BRA `(.L_x_40) ;  /* 0x0000002400ec8947 */ /* 0x006ff40003800000 */
.L_x_79:
[----:B------:R-:W-:Y:S01]  /*2bd0*/  HFMA2 R85, -RZ, RZ, 0, 0 ;  /* 0x00000000ff557431 */ /* 0x000fe200000001ff */
[----:B------:R-:W-:Y:S01]  /*2be0*/  SHF.R.S32.HI R2, RZ, 0x1f, R62 ;  /* 0x0000001fff027819 */ /* 0x000fe2000001143e */
[----:B------:R-:W-:Y:S01]  /*2bf0*/  IMAD R84, R67, 0xd0, R72 ;  /* 0x000000d043547824 */ /* 0x000fe200078e0248 */
[----:B------:R-:W-:Y:S01]  /*2c00*/  CS2R R86, SRZ ;  /* 0x0000000000567805 */ /* 0x000fe2000001ff00 */
[----:B------:R-:W-:-:S07]  /*2c10*/  IMAD.MOV.U32 R88, RZ, RZ, RZ ;  /* 0x000000ffff587224 */ /* 0x000fce00078e00ff */
.L_x_47:
[----:B-1----:R-:W-:Y:S01]  /*2c20*/  IADD3 R5, PT, PT, R87, 0x3, RZ ;  /* 0x0000000357057810 */ /* 0x002fe20007ffe0ff */
[----:B------:R-:W-:Y:S05]  /*2c30*/  WARPSYNC.ALL ;  /* 0x0000000000007948 */ /* 0x000fea0003800000 */
[----:B------:R-:W-:Y:S01]  /*2c40*/  NOP ;  /* 0x0000000000007918 */ /* 0x000fe20000000000 */
[----:B------:R-:W-:Y:S01]  /*2c50*/  SEL R62, R5, R86, !P3 ;  /* 0x00000056053e7207 */ /* 0x000fe20005800000 */
[----:B------:R-:W-:Y:S01]  /*2c60*/  BSSY.RECONVERGENT B0, `(.L_x_41) ;  /* 0x000005a000007945 */ /* 0x000fe20003800200 */
[----:B------:R-:W-:Y:S02]  /*2c70*/  ISETP.NE.AND P0, PT, R85, RZ, PT ;  /* 0x000000ff5500720c */ /* 0x000fe40003f05270 */
[----:B------:R-:W-:-:S04]  /*2c80*/  SHF.L.U32 R89, R62, 0x6, RZ ;  /* 0x000000063e597819 */ /* 0x000fc800000006ff */
[----:B------:R-:W-:-:S04]  /*2c90*/  IADD3 R4, PT, PT, R84, R89, RZ ;  /* 0x0000005954047210 */ /* 0x000fc80007ffe0ff */
[----:B------:R-:W-:-:S13]  /*2ca0*/  R2UR UR4, R4 ;  /* 0x00000000040472ca */ /* 0x000fda00000e0000 */
[----:B------:R-:W1:Y:S01]  /*2cb0*/  LDTM.x32 R28, tmem[UR4+0x20] ;  /* 0x00002004001c79ee */ /* 0x000e6200082c0000 */
[----:B------:R-:W-:Y:S01]  /*2cc0*/  R2UR UR4, R4 ;  /* 0x00000000040472ca */ /* 0x000fe200000e0000 */
[C---:B-1---5:R-:W-:Y:S01]  /*2cd0*/  FMUL R90, R83.reuse, R28 ;  /* 0x0000001c535a7220 */ /* 0x062fe20000400000 */
[C---:B------:R-:W-:Y:S01]  /*2ce0*/  FMUL R91, R83.reuse, R29 ;  /* 0x0000001d535b7220 */ /* 0x040fe20000400000 */
[C---:B------:R-:W-:Y:S01]  /*2cf0*/  FMUL R92, R83.reuse, R30 ;  /* 0x0000001e535c7220 */ /* 0x040fe20000400000 */
[C---:B------:R-:W-:Y:S01]  /*2d00*/  FMUL R93, R83.reuse, R31 ;  /* 0x0000001f535d7220 */ /* 0x040fe20000400000 */
[C---:B------:R-:W-:Y:S01]  /*2d10*/  FMUL R94, R83.reuse, R32 ;  /* 0x00000020535e7220 */ /* 0x040fe20000400000 */
[C---:B------:R-:W-:Y:S01]  /*2d20*/  FMUL R95, R83.reuse, R33 ;  /* 0x00000021535f7220 */ /* 0x040fe20000400000 */
[C---:B------:R-:W-:Y:S01]  /*2d30*/  FMUL R96, R83.reuse, R34 ;  /* 0x0000002253607220 */ /* 0x040fe20000400000 */
[C---:B------:R-:W-:Y:S01]  /*2d40*/  FMUL R97, R83.reuse, R35 ;  /* 0x0000002353617220 */ /* 0x040fe20000400000 */
[----:B------:R-:W-:-:S04]  /*2d50*/  FMUL R36, R83, R36 ;  /* 0x0000002453247220 */ /* 0x000fc80000400000 */
[----:B------:R-:W1:Y:S01]  /*2d60*/  LDTM.x32 R4, tmem[UR4] ;  /* 0x00000004000479ee */ /* 0x000e6200082c0000 */
[C---:B------:R-:W-:Y:S01]  /*2d70*/  FMUL R37, R83.reuse, R37 ;  /* 0x0000002553257220 */ /* 0x040fe20000400000 */
        /* <DEDUP_REMOVED lines=22> */
[C---:B-1----:R-:W-:Y:S01]  /*2ee0*/  FMUL R102, R83.reuse, R8 ;  /* 0x0000000853667220 */ /* 0x042fe20000400000 */
        /* <DEDUP_REMOVED lines=30> */
[----:B------:R-:W-:Y:S01]  /*30d0*/  FMUL R35, R83, R35 ;  /* 0x0000002353237220 */ /* 0x000fe20000400000 */
[----:B------:R-:W-:-:S02]  /*30e0*/  F2FP.BF16.F32.PACK_AB R8, R91, R90 ;  /* 0x0000005a5b08723e */ /* 0x000fc400000010ff */
[----:B------:R-:W-:Y:S02]  /*30f0*/  F2FP.BF16.F32.PACK_AB R9, R93, R92 ;  /* 0x0000005c5d09723e */ /* 0x000fe400000010ff */
[----:B------:R-:W-:Y:S02]  /*3100*/  F2FP.BF16.F32.PACK_AB R10, R95, R94 ;  /* 0x0000005e5f0a723e */ /* 0x000fe400000010ff */
[----:B------:R-:W-:Y:S02]  /*3110*/  F2FP.BF16.F32.PACK_AB R11, R97, R96 ;  /* 0x00000060610b723e */ /* 0x000fe400000010ff */
[----:B------:R-:W-:Y:S02]  /*3120*/  F2FP.BF16.F32.PACK_AB R12, R37, R36 ;  /* 0x00000024250c723e */ /* 0x000fe400000010ff */
[----:B------:R-:W-:Y:S02]  /*3130*/  F2FP.BF16.F32.PACK_AB R13, R39, R38 ;  /* 0x00000026270d723e */ /* 0x000fe400000010ff */
[----:B------:R-:W-:-:S02]  /*3140*/  F2FP.BF16.F32.PACK_AB R14, R41, R40 ;  /* 0x00000028290e723e */ /* 0x000fc400000010ff */
[----:B------:R-:W-:Y:S02]  /*3150*/  F2FP.BF16.F32.PACK_AB R15, R43, R42 ;  /* 0x0000002a2b0f723e */ /* 0x000fe400000010ff */
[----:B------:R-:W-:Y:S02]  /*3160*/  F2FP.BF16.F32.PACK_AB R16, R45, R44 ;  /* 0x0000002c2d10723e */ /* 0x000fe400000010ff */
[----:B------:R-:W-:Y:S02]  /*3170*/  F2FP.BF16.F32.PACK_AB R17, R47, R46 ;  /* 0x0000002e2f11723e */ /* 0x000fe400000010ff */
[----:B------:R-:W-:Y:S02]  /*3180*/  F2FP.BF16.F32.PACK_AB R18, R49, R48 ;  /* 0x000000303112723e */ /* 0x000fe400000010ff */
[----:B------:R-:W-:Y:S01]  /*3190*/  F2FP.BF16.F32.PACK_AB R19, R51, R50 ;  /* 0x000000323313723e */ /* 0x000fe200000010ff */
[----:B------:R-:W-:Y:S06]  /*31a0*/  @P0 BRA `(.L_x_42) ;  /* 0x0000000000140947 */ /* 0x000fec0003800000 */
[----:B------:R-:W-:Y:S01]  /*31b0*/  ELECT P0, URZ, PT ;  /* 0x0000000000ff782f */ /* 0x000fe20003800000 */
[----:B------:R-:W-:Y:S01]  /*31c0*/  NOP ;  /* 0x0000000000007918 */ /* 0x000fe20000000000 */
[----:B------:R-:W-:-:S11]  /*31d0*/  LOP3.LUT R67, R67, 0x1, RZ, 0x3c, !PT ;  /* 0x0000000143437812 */ /* 0x000fd600078e3cff */
[----:B------:R-:W-:-:S04]  /*31e0*/  @P0 IMAD.MOV.U32 R4, RZ, RZ, 0x1 ;  /* 0x00000001ff040424 */ /* 0x000fc800078e00ff */
[----:B------:R1:W-:Y:S03]  /*31f0*/  @P0 SYNCS.ARRIVE.TRANS64.ART0 RZ, [R3+URZ+0x48], R4 ;  /* 0x0000480403ff09a7 */ /* 0x0003e600085000ff */
.L_x_42:
[----:B------:R-:W-:Y:S05]  /*3200*/  BSYNC.RECONVERGENT B0 ;  /* 0x0000000000007941 */ /* 0x000fea0003800200 */
.L_x_41:
[----:B------:R-:W-:Y:S01]  /*3210*/  F2FP.BF16.F32.PACK_AB R20, R53, R52 ;  /* 0x000000343514723e */ /* 0x000fe200000010ff */
[----:B------:R2:W-:Y:S01]  /*3220*/  STS.128 [R71], R8 ;  /* 0x0000000847007388 */ /* 0x0005e20000000c00 */
[----:B------:R-:W-:Y:S02]  /*3230*/  F2FP.BF16.F32.PACK_AB R21, R55, R54 ;  /* 0x000000363715723e */ /* 0x000fe400000010ff */
[----:B------:R-:W-:Y:S01]  /*3240*/  F2FP.BF16.F32.PACK_AB R22, R57, R56 ;  /* 0x000000383916723e */ /* 0x000fe200000010ff */
[----:B------:R3:W-:Y:S01]  /*3250*/  STS.128 [R73], R12 ;  /* 0x0000000c49007388 */ /* 0x0007e20000000c00 */
[----:B------:R-:W-:Y:S02]  /*3260*/  F2FP.BF16.F32.PACK_AB R23, R59, R58 ;  /* 0x0000003a3b17723e */ /* 0x000fe400000010ff */
[----:B-1----:R-:W-:Y:S01]  /*3270*/  F2FP.BF16.F32.PACK_AB R4, R99, R98 ;  /* 0x000000626304723e */ /* 0x002fe200000010ff */
[----:B------:R1:W-:Y:S01]  /*3280*/  STS.128 [R74], R16 ;  /* 0x000000104a007388 */ /* 0x0003e20000000c00 */
[----:B------:R-:W-:-:S02]  /*3290*/  F2FP.BF16.F32.PACK_AB R5, R101, R100 ;  /* 0x000000646505723e */ /* 0x000fc400000010ff */
[----:B------:R-:W-:Y:S01]  /*32a0*/  F2FP.BF16.F32.PACK_AB R6, R103, R102 ;  /* 0x000000666706723e */ /* 0x000fe200000010ff */
[----:B------:R4:W-:Y:S01]  /*32b0*/  STS.128 [R75], R20 ;  /* 0x000000144b007388 */ /* 0x0009e20000000c00 */
[----:B------:R-:W-:Y:S02]  /*32c0*/  F2FP.BF16.F32.PACK_AB R7, R105, R104 ;  /* 0x000000686907723e */ /* 0x000fe400000010ff */
[C---:B------:R-:W-:Y:S01]  /*32d0*/  ISETP.GE.U32.AND P2, PT, R85.reuse, 0x6, PT ;  /* 0x000000065500780c */ /* 0x040fe20003f46070 */
[----:B------:R-:W-:Y:S02]  /*32e0*/  VIADD R85, R85, 0x2 ;  /* 0x0000000255557836 */ /* 0x000fe40000000000 */
[----:B------:R4:W-:Y:S01]  /*32f0*/  STS.128 [R76], R4 ;  /* 0x000000044c007388 */ /* 0x0009e20000000c00 */
[----:B--2---:R-:W-:Y:S02]  /*3300*/  F2FP.BF16.F32.PACK_AB R8, R107, R106 ;  /* 0x0000006a6b08723e */ /* 0x004fe400000010ff */
[----:B------:R-:W-:-:S02]  /*3310*/  F2FP.BF16.F32.PACK_AB R9, R109, R108 ;  /* 0x0000006c6d09723e */ /* 0x000fc400000010ff */
[----:B------:R-:W-:Y:S02]  /*3320*/  F2FP.BF16.F32.PACK_AB R10, R111, R110 ;  /* 0x0000006e6f0a723e */ /* 0x000fe400000010ff */
[----:B------:R-:W-:Y:S02]  /*3330*/  F2FP.BF16.F32.PACK_AB R11, R113, R112 ;  /* 0x00000070710b723e */ /* 0x000fe400000010ff */
[----:B---3--:R-:W-:Y:S02]  /*3340*/  F2FP.BF16.F32.PACK_AB R12, R115, R114 ;  /* 0x00000072730c723e */ /* 0x008fe400000010ff */
[----:B------:R-:W-:Y:S01]  /*3350*/  F2FP.BF16.F32.PACK_AB R13, R117, R116 ;  /* 0x00000074750d723e */ /* 0x000fe200000010ff */
[----:B------:R4:W-:Y:S01]  /*3360*/  STS.128 [R77], R8 ;  /* 0x000000084d007388 */ /* 0x0009e20000000c00 */
[----:B------:R-:W-:Y:S02]  /*3370*/  F2FP.BF16.F32.PACK_AB R14, R25, R24 ;  /* 0x00000018190e723e */ /* 0x000fe400000010ff */
[----:B------:R-:W-:-:S02]  /*3380*/  F2FP.BF16.F32.PACK_AB R15, R27, R26 ;  /* 0x0000001a1b0f723e */ /* 0x000fc400000010ff */
[----:B-1----:R-:W-:Y:S02]  /*3390*/  F2FP.BF16.F32.PACK_AB R16, R29, R28 ;  /* 0x0000001c1d10723e */ /* 0x002fe400000010ff */
[----:B------:R-:W-:Y:S01]  /*33a0*/  F2FP.BF16.F32.PACK_AB R17, R31, R30 ;  /* 0x0000001e1f11723e */ /* 0x000fe200000010ff */
[----:B------:R4:W-:Y:S01]  /*33b0*/  STS.128 [R78], R12 ;  /* 0x0000000c4e007388 */ /* 0x0009e20000000c00 */
[----:B------:R-:W-:Y:S02]  /*33c0*/  F2FP.BF16.F32.PACK_AB R18, R33, R32 ;  /* 0x000000202112723e */ /* 0x000fe400000010ff */
[----:B------:R-:W-:-:S05]  /*33d0*/  F2FP.BF16.F32.PACK_AB R19, R35, R34 ;  /* 0x000000222313723e */ /* 0x000fca00000010ff */
[----:B------:R4:W-:Y:S01]  /*33e0*/  STS.128 [R79], R16 ;  /* 0x000000104f007388 */ /* 0x0009e20000000c00 */
[----:B------:R1:W-:Y:S06]  /*33f0*/  MEMBAR.ALL.CTA ;  /* 0x0000000000007992 */ /* 0x0003ec0000008000 */
[----:B-1----:R-:W1:Y:S02]  /*3400*/  FENCE.VIEW.ASYNC.S ;  /* 0x00000000000073c6 */ /* 0x002e640000000000 */
[----:B-1----:R-:W-:Y:S06]  /*3410*/  BAR.SYNC.DEFER_BLOCKING 0x2, 0x80 ;  /* 0x0082000000007b1d */ /* 0x002fec0000010000 */
[----:B------:R-:W-:Y:S05]  /*3420*/  BRA.U !UP4, `(.L_x_43) ;  /* 0x000000010c447547 */ /* 0x000fea000b800000 */
[----:B------:R-:W-:Y:S01]  /*3430*/  UIADD3 UR12, UP0, UPT, UR10, 0x240, URZ ;  /* 0x000002400a0c7890 */ /* 0x000fe2000ff1e0ff */
[----:B------:R-:W-:Y:S01]  /*3440*/  PLOP3.LUT P0, PT, PT, PT, PT, 0x80, 0x8 ;  /* 0x000000000008781c */ /* 0x000fe20003f0f070 */
[----:B------:R-:W-:Y:S01]  /*3450*/  IMAD R89, R61, 0x100, R89 ;  /* 0x000001003d597824 */ /* 0x000fe200078e0259 */
[----:B----4-:R-:W-:Y:S01]  /*3460*/  IADD3 R4, PT, PT, R3, 0x400, RZ ;  /* 0x0000040003047810 */ /* 0x010fe20007ffe0ff */
[----:B------:R-:W-:-:S12]  /*3470*/  UIADD3.X UR13, UPT, UPT, URZ, UR11, URZ, UP0, !UPT ;  /* 0x0000000bff0d7290 */ /* 0x000fd800087fe4ff */
.L_x_44:
[----:B------:R-:W-:Y:S02]  /*3480*/  PLOP3.LUT P1, PT, P1, P0, PT, 0xf2, 0x2f ;  /* 0x00000000002f781c */ /* 0x000fe40000f21e72 */
[----:B------:R-:W-:-:S08]  /*3490*/  @P0 R2UR P1, UR6, R63 ;  /* 0x000000003f0602ca */ /* 0x000fd00000020000 */
[----:B------:R-:W-:Y:S02]  /*34a0*/  PLOP3.LUT P1, PT, P1, P0, PT, 0xf2, 0x2f ;  /* 0x00000000002f781c */ /* 0x000fe40000f21e72 */
[----:B------:R-:W-:-:S08]  /*34b0*/  @P0 R2UR.OR P1, UR5, R89 ;  /* 0x00000000590502ca */ /* 0x000fd00000120000 */
[----:B------:R-:W-:Y:S02]  /*34c0*/  PLOP3.LUT P1, PT, P1, P0, PT, 0xf2, 0x2f ;  /* 0x00000000002f781c */ /* 0x000fe40000f21e72 */
[----:B------:R-:W-:-:S08]  /*34d0*/  @P0 R2UR.OR P1, UR4, R4 ;  /* 0x00000000040402ca */ /* 0x000fd00000120000 */
[----:B------:R-:W-:Y:S02]  /*34e0*/  @P0 PLOP3.LUT P0, PT, P1, PT, PT, 0x80, 0x8 ;  /* 0x000000000008081c */ /* 0x000fe40000f0f070 */
[----:B------:R-:W-:-:S03]  /*34f0*/  PLOP3.LUT P1, PT, PT, PT, PT, 0x80, 0x8 ;  /* 0x000000000008781c */ /* 0x000fc60003f2f070 */
[----:B------:R1:W-:Y:S08]  /*3500*/  UTMASTG.2D [UR4], [UR12], desc[URZ] ;  /* 0x0000ff040c0073b5 */ /* 0x0003f00008009000 */
[----:B-1----:R-:W-:Y:S05]  /*3510*/  @P0 BRA.U.ANY `(.L_x_44) ;  /* 0xfffffffd00d80947 */ /* 0x002fea000393ffff */
[----:B------:R0:W-:Y:S01]  /*3520*/  UTMACMDFLUSH ;  /* 0x00000000000079b7 */ /* 0x0001e20000000000 */
[----:B------:R-:W-:-:S04]  /*3530*/  DEPBAR.LE SB0, 0x0 ;  /* 0x000080000000791a */ /* 0x000fc80000000000 */
.L_x_43:
[----:B------:R-:W-:Y:S01]  /*3540*/  FMUL R128, R98, -1.4426950216293334961 ;  /* 0xbfb8aa3b62807820 */ /* 0x000fe20000400000 */
[----:B------:R-:W-:Y:S01]  /*3550*/  FMUL R127, R99, -1.4426950216293334961 ;  /* 0xbfb8aa3b637f7820 */ /* 0x000fe20000400000 */
[----:B------:R-:W-:Y:S01]  /*3560*/  FMUL R126, R100, -1.4426950216293334961 ;  /* 0xbfb8aa3b647e7820 */ /* 0x000fe20000400000 */
[----:B------:R-:W-:Y:S01]  /*3570*/  FMUL R125, R101, -1.4426950216293334961 ;  /* 0xbfb8aa3b657d7820 */ /* 0x000fe20000400000 */
[----:B------:R-:W-:Y:S01]  /*3580*/  FMUL R124, R102, -1.4426950216293334961 ;  /* 0xbfb8aa3b667c7820 */ /* 0x000fe20000400000 */
[----:B------:R-:W-:Y:S01]  /*3590*/  FMUL R123, R103, -1.4426950216293334961 ;  /* 0xbfb8aa3b677b7820 */ /* 0x000fe20000400000 */
[----:B------:R-:W1:Y:S01]  /*35a0*/  MUFU.EX2 R128, R128 ;  /* 0x0000008000807308 */ /* 0x000e620000000800 */
[----:B------:R-:W-:Y:S01]  /*35b0*/  FMUL R122, R104, -1.4426950216293334961 ;  /* 0xbfb8aa3b687a7820 */ /* 0x000fe20000400000 */
[----:B------:R-:W-:Y:S01]  /*35c0*/  FMUL R121, R105, -1.4426950216293334961 ;  /* 0xbfb8aa3b69797820 */ /* 0x000fe20000400000 */
[----:B------:R-:W-:Y:S01]  /*35d0*/  FMUL R120, R106, -1.4426950216293334961 ;  /* 0xbfb8aa3b6a787820 */ /* 0x000fe20000400000 */
[----:B------:R-:W-:Y:S01]  /*35e0*/  FMUL R119, R107, -1.4426950216293334961 ;  /* 0xbfb8aa3b6b777820 */ /* 0x000fe20000400000 */
[----:B----4-:R-:W-:Y:S01]  /*35f0*/  FMUL R22, R111, -1.4426950216293334961 ;  /* 0xbfb8aa3b6f167820 */ /* 0x010fe20000400000 */
[----:B------:R-:W-:Y:S01]  /*3600*/  FMUL R21, R112, -1.4426950216293334961 ;  /* 0xbfb8aa3b70157820 */ /* 0x000fe20000400000 */
[----:B------:R-:W-:Y:S01]  /*3610*/  FMUL R20, R113, -1.4426950216293334961 ;  /* 0xbfb8aa3b71147820 */ /* 0x000fe20000400000 */
[----:B------:R-:W2:Y:S01]  /*3620*/  MUFU.EX2 R127, R127 ;  /* 0x0000007f007f7308 */ /* 0x000ea20000000800 */
[----:B------:R-:W-:Y:S01]  /*3630*/  FMUL R8, R31, -1.4426950216293334961 ;  /* 0xbfb8aa3b1f087820 */ /* 0x000fe20000400000 */
[----:B------:R-:W-:Y:S01]  /*3640*/  FMUL R6, R33, -1.4426950216293334961 ;  /* 0xbfb8aa3b21067820 */ /* 0x000fe20000400000 */
[----:B------:R-:W-:Y:S01]  /*3650*/  FMUL R4, R35, -1.4426950216293334961 ;  /* 0xbfb8aa3b23047820 */ /* 0x000fe20000400000 */
[----:B------:R-:W-:Y:S01]  /*3660*/  FMUL R118, R108, -1.4426950216293334961 ;  /* 0xbfb8aa3b6c767820 */ /* 0x000fe20000400000 */
[----:B------:R-:W-:Y:S01]  /*3670*/  FMUL R23, R110, -1.4426950216293334961 ;  /* 0xbfb8aa3b6e177820 */ /* 0x000fe20000400000 */
[----:B------:R-:W-:Y:S01]  /*3680*/  FMUL R9, R30, -1.4426950216293334961 ;  /* 0xbfb8aa3b1e097820 */ /* 0x000fe20000400000 */
[----:B------:R-:W-:Y:S01]  /*3690*/  FMUL R89, R109, -1.4426950216293334961 ;  /* 0xbfb8aa3b6d597820 */ /* 0x000fe20000400000 */
[----:B------:R-:W3:Y:S01]  /*36a0*/  MUFU.EX2 R126, R126 ;  /* 0x0000007e007e7308 */ /* 0x000ee20000000800 */
[----:B------:R-:W-:Y:S01]  /*36b0*/  FMUL R7, R32, -1.4426950216293334961 ;  /* 0xbfb8aa3b20077820 */ /* 0x000fe20000400000 */
[----:B------:R-:W-:Y:S01]  /*36c0*/  FMUL R5, R34, -1.4426950216293334961 ;  /* 0xbfb8aa3b22057820 */ /* 0x000fe20000400000 */
[----:B------:R-:W-:Y:S01]  /*36d0*/  FMUL R14, R25, -1.4426950216293334961 ;  /* 0xbfb8aa3b190e7820 */ /* 0x000fe20000400000 */
[----:B------:R-:W-:Y:S01]  /*36e0*/  FMUL R16, R117, -1.4426950216293334961 ;  /* 0xbfb8aa3b75107820 */ /* 0x000fe20000400000 */
[----:B------:R-:W-:Y:S01]  /*36f0*/  FMUL R10, R29, -1.4426950216293334961 ;  /* 0xbfb8aa3b1d0a7820 */ /* 0x000fe20000400000 */
[----:B------:R-:W-:Y:S01]  /*3700*/  FMUL R12, R27, -1.4426950216293334961 ;  /* 0xbfb8aa3b1b0c7820 */ /* 0x000fe20000400000 */
[----:B------:R-:W-:Y:S01]  /*3710*/  FMUL R13, R26, -1.4426950216293334961 ;  /* 0xbfb8aa3b1a0d7820 */ /* 0x000fe20000400000 */
[----:B------:R-:W4:Y:S01]  /*3720*/  MUFU.EX2 R125, R125 ;  /* 0x0000007d007d7308 */ /* 0x000f220000000800 */
[----:B------:R-:W-:Y:S01]  /*3730*/  FMUL R15, R24, -1.4426950216293334961 ;  /* 0xbfb8aa3b180f7820 */ /* 0x000fe20000400000 */
[----:B-1----:R-:W-:Y:S01]  /*3740*/  FADD R129, R128, 1 ;  /* 0x3f80000080817421 */ /* 0x002fe20000000000 */
[----:B--2---:R-:W-:Y:S01]  /*3750*/  FADD R128, R127, 1 ;  /* 0x3f8000007f807421 */ /* 0x004fe20000000000 */
[----:B------:R-:W-:Y:S01]  /*3760*/  FMUL R17, R116, -1.4426950216293334961 ;  /* 0xbfb8aa3b74117820 */ /* 0x000fe20000400000 */
[----:B------:R-:W-:Y:S01]  /*3770*/  FMUL R11, R28, -1.4426950216293334961 ;  /* 0xbfb8aa3b1c0b7820 */ /* 0x000fe20000400000 */
[----:B------:R-:W-:Y:S01]  /*3780*/  FMUL R19, R114, -1.4426950216293334961 ;  /* 0xbfb8aa3b72137820 */ /* 0x000fe20000400000 */
[----:B------:R-:W-:Y:S01]  /*3790*/  FMUL R18, R115, -1.4426950216293334961 ;  /* 0xbfb8aa3b73127820 */ /* 0x000fe20000400000 */
[----:B------:R-:W1:Y:S01]  /*37a0*/  MUFU.EX2 R124, R124 ;  /* 0x0000007c007c7308 */ /* 0x000e620000000800 */
[----:B---3--:R-:W-:Y:S01]  /*37b0*/  FADD R127, R126, 1 ;  /* 0x3f8000007e7f7421 */ /* 0x008fe20000000000 */
[----:B------:R-:W-:Y:S06]  /*37c0*/  BAR.SYNC.DEFER_BLOCKING 0x2, 0x80 ;  /* 0x0082000000007b1d */ /* 0x000fec0000010000 */
[----:B------:R-:W2:Y:S01]  /*37d0*/  MUFU.EX2 R123, R123 ;  /* 0x0000007b007b7308 */ /* 0x000ea20000000800 */
[----:B----4-:R-:W-:-:S07]  /*37e0*/  FADD R126, R125, 1 ;  /* 0x3f8000007d7e7421 */ /* 0x010fce0000000000 */
[----:B------:R-:W3:Y:S01]  /*37f0*/  MUFU.EX2 R122, R122 ;  /* 0x0000007a007a7308 */ /* 0x000ee20000000800 */
[----:B-1----:R-:W-:-:S07]  /*3800*/  FADD R125, R124, 1 ;  /* 0x3f8000007c7d7421 */ /* 0x002fce0000000000 */
[----:B------:R-:W1:Y:S01]  /*3810*/  MUFU.EX2 R121, R121 ;  /* 0x0000007900797308 */ /* 0x000e620000000800 */
[----:B--2---:R-:W-:-:S07]  /*3820*/  FADD R124, R123, 1 ;  /* 0x3f8000007b7c7421 */ /* 0x004fce0000000000 */
[----:B------:R-:W2:Y:S01]  /*3830*/  MUFU.EX2 R120, R120 ;  /* 0x0000007800787308 */ /* 0x000ea20000000800 */
[----:B---3--:R-:W-:-:S07]  /*3840*/  FADD R123, R122, 1 ;  /* 0x3f8000007a7b7421 */ /* 0x008fce0000000000 */
        /* <DEDUP_REMOVED lines=46> */
[----:B------:R-:W2:Y:S01]  /*3b30*/  MUFU.RCP R118, R89 ;  /* 0x0000005900767308 */ /* 0x000ea20000001000 */
[----:B---3--:R-:W-:-:S07]  /*3b40*/  FADD R19, R19, 1 ;  /* 0x3f80000013137421 */ /* 0x008fce0000000000 */
[----:B------:R-:W3:Y:S01]  /*3b50*/  MUFU.RCP R22, R22 ;  /* 0x0000001600167308 */ /* 0x000ee20000001000 */
[----:B-1----:R-:W-:-:S07]  /*3b60*/  FADD R18, R18, 1 ;  /* 0x3f80000012127421 */ /* 0x002fce0000000000 */
[----:B------:R-:W1:Y:S01]  /*3b70*/  MUFU.RCP R21, R21 ;  /* 0x0000001500157308 */ /* 0x000e620000001000 */
[----:B--2---:R-:W-:-:S04]  /*3b80*/  FMUL R118, R109, R118 ;  /* 0x000000766d767220 */ /* 0x004fc80000400000 */
[----:B------:R-:W-:-:S03]  /*3b90*/  FMUL R39, R39, R118 ;  /* 0x0000007627277220 */ /* 0x000fc60000400000 */
[----:B------:R-:W2:Y:S01]  /*3ba0*/  MUFU.RCP R20, R20 ;  /* 0x0000001400147308 */ /* 0x000ea20000001000 */
[----:B---3--:R-:W-:Y:S01]  /*3bb0*/  FMUL R22, R111, R22 ;  /* 0x000000166f167220 */ /* 0x008fe20000400000 */
[----:B------:R-:W-:-:S03]  /*3bc0*/  FMUL R39, R60, R39 ;  /* 0x000000273c277220 */ /* 0x000fc60000400000 */
[----:B------:R-:W-:-:S03]  /*3bd0*/  FMUL R41, R41, R22 ;  /* 0x0000001629297220 */ /* 0x000fc60000400000 */
[----:B------:R-:W3:Y:S01]  /*3be0*/  MUFU.RCP R8, R8 ;  /* 0x0000000800087308 */ /* 0x000ee20000001000 */
[----:B-1----:R-:W-:-:S04]  /*3bf0*/  FMUL R21, R112, R21 ;  /* 0x0000001570157220 */ /* 0x002fc80000400000 */
[----:B------:R-:W-:-:S03]  /*3c00*/  FMUL R21, R42, R21 ;  /* 0x000000152a157220 */ /* 0x000fc60000400000 */
[----:B------:R-:W1:Y:S01]  /*3c10*/  MUFU.RCP R6, R6 ;  /* 0x0000000600067308 */ /* 0x000e620000001000 */
[----:B--2---:R-:W-:-:S04]  /*3c20*/  FMUL R20, R113, R20 ;  /* 0x0000001471147220 */ /* 0x004fc80000400000 */
[----:B------:R-:W-:-:S03]  /*3c30*/  FMUL R43, R43, R20 ;  /* 0x000000142b2b7220 */ /* 0x000fc60000400000 */
[----:B------:R-:W2:Y:S01]  /*3c40*/  MUFU.RCP R4, R4 ;  /* 0x0000000400047308 */ /* 0x000ea20000001000 */
[----:B---3--:R-:W-:Y:S01]  /*3c50*/  FMUL R8, R31, R8 ;  /* 0x000000081f087220 */ /* 0x008fe20000400000 */
[----:B------:R-:W-:-:S03]  /*3c60*/  FMUL R43, R60, R43 ;  /* 0x0000002b3c2b7220 */ /* 0x000fc60000400000 */
[----:B------:R-:W-:Y:S01]  /*3c70*/  FMUL R55, R55, R8 ;  /* 0x0000000837377220 */ /* 0x000fe20000400000 */
[----:B------:R-:W-:Y:S02]  /*3c80*/  FMUL R8, R60, R21 ;  /* 0x000000153c087220 */ /* 0x000fe40000400000 */
[----:B------:R-:W3:Y:S01]  /*3c90*/  MUFU.RCP R119, R119 ;  /* 0x0000007700777308 */ /* 0x000ee20000001000 */
[----:B-1----:R-:W-:-:S04]  /*3ca0*/  FMUL R6, R33, R6 ;  /* 0x0000000621067220 */ /* 0x002fc80000400000 */
[----:B------:R-:W-:-:S03]  /*3cb0*/  FMUL R57, R57, R6 ;  /* 0x0000000639397220 */ /* 0x000fc60000400000 */
[----:B------:R-:W1:Y:S01]  /*3cc0*/  MUFU.RCP R23, R23 ;  /* 0x0000001700177308 */ /* 0x000e620000001000 */
[----:B--2---:R-:W-:Y:S01]  /*3cd0*/  FMUL R4, R35, R4 ;  /* 0x0000000423047220 */ /* 0x004fe20000400000 */
[----:B------:R-:W-:-:S03]  /*3ce0*/  FMUL R57, R60, R57 ;  /* 0x000000393c397220 */ /* 0x000fc60000400000 */
[----:B------:R-:W-:Y:S01]  /*3cf0*/  FMUL R59, R59, R4 ;  /* 0x000000043b3b7220 */ /* 0x000fe20000400000 */
[----:B------:R-:W-:Y:S02]  /*3d00*/  FMUL R4, R60, R41 ;  /* 0x000000293c047220 */ /* 0x000fe40000400000 */
        /* <DEDUP_REMOVED lines=8> */
[----:B--2---:R-:W-:Y:S01]  /*3d90*/  FMUL R9, R30, R9 ;  /* 0x000000091e097220 */ /* 0x004fe20000400000 */
[----:B------:R-:W-:-:S03]  /*3da0*/  FMUL R23, R60, R23 ;  /* 0x000000173c177220 */ /* 0x000fc60000400000 */
        /* <DEDUP_REMOVED lines=11> */
[----:B------:R-:W-:Y:S01]  /*3e60*/  FMUL R49, R49, R14 ;  /* 0x0000000e31317220 */ /* 0x000fe20000400000 */
[C---:B------:R-:W-:Y:S02]  /*3e70*/  FMUL R14, R60.reuse, R55 ;  /* 0x000000373c0e7220 */ /* 0x040fe40000400000 */
[----:B------:R-:W2:Y:S01]  /*3e80*/  MUFU.RCP R122, R122 ;  /* 0x0000007a007a7308 */ /* 0x000ea20000001000 */
[----:B---3--:R-:W-:Y:S02]  /*3e90*/  FMUL R16, R117, R16 ;  /* 0x0000001075107220 */ /* 0x008fe40000400000 */
[----:B------:R-:W-:Y:S02]  /*3ea0*/  FMNMX.NAN R20, |R39|, |R14|, !PT ;  /* 0x4000000e27147209 */ /* 0x000fe40007820200 */
[----:B------:R-:W-:Y:S01]  /*3eb0*/  FMUL R47, R47, R16 ;  /* 0x000000102f2f7220 */ /* 0x000fe20000400000 */
[----:B------:R-:W-:Y:S01]  /*3ec0*/  FMUL R16, R60, R119 ;  /* 0x000000773c107220 */ /* 0x000fe20000400000 */
[----:B------:R-:W-:Y:S01]  /*3ed0*/  F2FP.SATFINITE.E2M1.F32.PACK_AB_MERGE_C R14, R14, R21, RZ ;  /* 0x000000150e0e723e */ /* 0x000fe200042070ff */
[----:B------:R-:W3:Y:S01]  /*3ee0*/  MUFU.RCP R12, R12 ;  /* 0x0000000c000c7308 */ /* 0x000ee20000001000 */
[----:B-1----:R-:W-:Y:S01]  /*3ef0*/  FMUL R10, R29, R10 ;  /* 0x0000000a1d0a7220 */ /* 0x002fe20000400000 */
[----:B------:R-:W-:Y:S01]  /*3f00*/  FMUL R47, R60, R47 ;  /* 0x0000002f3c2f7220 */ /* 0x000fe20000400000 */
[----:B------:R-:W-:-:S02]  /*3f10*/  F2FP.SATFINITE.E2M1.F32.PACK_AB_MERGE_C R39, R39, R16, RZ ;  /* 0x000000102727723e */ /* 0x000fc400042070ff */
[----:B------:R-:W-:Y:S01]  /*3f20*/  FMUL R53, R53, R10 ;  /* 0x0000000a35357220 */ /* 0x000fe20000400000 */
[C---:B------:R-:W-:Y:S01]  /*3f30*/  FMUL R10, R60.reuse, R7 ;  /* 0x000000073c0a7220 */ /* 0x040fe20000400000 */
[----:B------:R-:W-:Y:S01]  /*3f40*/  FMNMX.NAN R7, |R43|, |R6|, !PT ;  /* 0x400000062b077209 */ /* 0x000fe20007820200 */
[----:B------:R-:W1:Y:S01]  /*3f50*/  MUFU.RCP R125, R125 ;  /* 0x0000007d007d7308 */ /* 0x000e620000001000 */
[----:B--2---:R-:W-:Y:S01]  /*3f60*/  FMUL R122, R105, R122 ;  /* 0x0000007a697a7220 */ /* 0x004fe20000400000 */
[----:B------:R-:W-:Y:S01]  /*3f70*/  F2FP.SATFINITE.E2M1.F32.PACK_AB_MERGE_C R43, R43, R8, RZ ;  /* 0x000000082b2b723e */ /* 0x000fe200042070ff */
[----:B------:R-:W-:Y:S01]  /*3f80*/  FMUL R53, R60, R53 ;  /* 0x000000353c357220 */ /* 0x000fe20000400000 */
[----:B------:R-:W-:Y:S01]  /*3f90*/  FMNMX.NAN R9, |R16|, |R21|, !PT ;  /* 0x4000001510097209 */ /* 0x000fe20007820200 */
[----:B------:R-:W-:Y:S01]  /*3fa0*/  FMUL R97, R97, R122 ;  /* 0x0000007a61617220 */ /* 0x000fe20000400000 */
[----:B------:R-:W-:Y:S02]  /*3fb0*/  FMNMX.NAN R8, |R8|, |R5|, !PT ;  /* 0x4000000508087209 */ /* 0x000fe40007820200 */
[----:B------:R-:W2:Y:S01]  /*3fc0*/  MUFU.RCP R124, R124 ;  /* 0x0000007c007c7308 */ /* 0x000ea20000001000 */
[----:B---3--:R-:W-:Y:S01]  /*3fd0*/  FMUL R12, R27, R12 ;  /* 0x0000000c1b0c7220 */ /* 0x008fe20000400000 */
[----:B------:R-:W-:Y:S01]  /*3fe0*/  FMUL R22, R60, R97 ;  /* 0x000000613c167220 */ /* 0x000fe20000400000 */
[----:B------:R-:W-:-:S02]  /*3ff0*/  F2FP.SATFINITE.E2M1.F32.PACK_AB_MERGE_C R5, R6, R5, RZ ;  /* 0x000000050605723e */ /* 0x000fc400042070ff */
[----:B------:R-:W-:Y:S01]  /*4000*/  FMUL R51, R51, R12 ;  /* 0x0000000c33337220 */ /* 0x000fe20000400000 */
[----:B------:R-:W-:Y:S02]  /*4010*/  FMNMX.NAN R12, |R4|, |R57|, !PT ;  /* 0x40000039040c7209 */ /* 0x000fe40007820200 */
[----:B------:R-:W3:Y:S01]  /*4020*/  MUFU.RCP R123, R123 ;  /* 0x0000007b007b7308 */ /* 0x000ee20000001000 */
[----:B-1----:R-:W-:Y:S01]  /*4030*/  FMUL R125, R102, R125 ;  /* 0x0000007d667d7220 */ /* 0x002fe20000400000 */
[----:B------:R-:W-:Y:S02]  /*4040*/  F2FP.SATFINITE.E2M1.F32.PACK_AB_MERGE_C R4, R4, R23, RZ ;  /* 0x000000170404723e */ /* 0x000fe400042070ff */
[-C--:B------:R-:W-:Y:S01]  /*4050*/  FMNMX.NAN R23, |R23|, |R10|.reuse, !PT ;  /* 0x4000000a17177209 */ /* 0x080fe20007820200 */
[----:B------:R-:W-:Y:S01]  /*4060*/  FMUL R125, R94, R125 ;  /* 0x0000007d5e7d7220 */ /* 0x000fe20000400000 */
[----:B------:R-:W-:Y:S02]  /*4070*/  F2FP.SATFINITE.E2M1.F32.PACK_AB_MERGE_C R10, R57, R10, RZ ;  /* 0x0000000a390a723e */ /* 0x000fe400042070ff */
[----:B------:R-:W1:Y:S01]  /*4080*/  MUFU.RCP R13, R13 ;  /* 0x0000000d000d7308 */ /* 0x000e620000001000 */
[----:B--2---:R-:W-:Y:S01]  /*4090*/  FMUL R124, R103, R124 ;  /* 0x0000007c677c7220 */ /* 0x004fe20000400000 */
[----:B------:R-:W-:Y:S01]  /*40a0*/  FMUL R16, R60, R125 ;  /* 0x0000007d3c107220 */ /* 0x000fe20000400000 */
[----:B------:R-:W-:-:S02]  /*40b0*/  PRMT R5, R5, 0x7054, RZ ;  /* 0x0000705405057816 */ /* 0x000fc400000000ff */
[----:B------:R-:W-:Y:S01]  /*40c0*/  FMUL R95, R95, R124 ;  /* 0x0000007c5f5f7220 */ /* 0x000fe20000400000 */
[----:B------:R-:W-:Y:S02]  /*40d0*/  PRMT R10, R10, 0x7604, RZ ;  /* 0x000076040a0a7816 */ /* 0x000fe400000000ff */
[----:B------:R-:W2:Y:S01]  /*40e0*/  MUFU.RCP R15, R15 ;  /* 0x0000000f000f7308 */ /* 0x000ea20000001000 */
[----:B---3--:R-:W-:Y:S01]  /*40f0*/  FMUL R123, R104, R123 ;  /* 0x0000007b687b7220 */ /* 0x008fe20000400000 */
[----:B------:R-:W-:Y:S01]  /*4100*/  FMUL R95, R60, R95 ;  /* 0x0000005f3c5f7220 */ /* 0x000fe20000400000 */
[----:B------:R-:W-:Y:S02]  /*4110*/  LOP3.LUT R5, R10, R5, RZ, 0xfc, !PT ;  /* 0x000000050a057212 */ /* 0x000fe400078efcff */
[----:B------:R-:W-:Y:S01]  /*4120*/  FMUL R123, R96, R123 ;  /* 0x0000007b607b7220 */ /* 0x000fe20000400000 */
[----:B------:R-:W-:Y:S02]  /*4130*/  PRMT R43, R43, 0x7054, RZ ;  /* 0x000070542b2b7816 */ /* 0x000fe400000000ff */
[----:B------:R-:W3:Y:S01]  /*4140*/  MUFU.RCP R127, R127 ;  /* 0x0000007f007f7308 */ /* 0x000ee20000001000 */
[----:B-1----:R-:W-:Y:S01]  /*4150*/  FMUL R13, R26, R13 ;  /* 0x0000000d1a0d7220 */ /* 0x002fe20000400000 */
[C---:B------:R-:W-:Y:S01]  /*4160*/  FMUL R123, R60.reuse, R123 ;  /* 0x0000007b3c7b7220 */ /* 0x040fe20000400000 */
[----:B------:R-:W-:Y:S01]  /*4170*/  FMUL R26, R60, R49 ;  /* 0x000000313c1a7220 */ /* 0x000fe20000400000 */
[----:B------:R-:W-:Y:S01]  /*4180*/  PRMT R4, R4, 0x7604, RZ ;  /* 0x0000760404047816 */ /* 0x000fe200000000ff */
[----:B------:R-:W-:-:S03]  /*4190*/  FMUL R13, R50, R13 ;  /* 0x0000000d320d7220 */ /* 0x000fc60000400000 */
[----:B------:R-:W1:Y:S01]  /*41a0*/  MUFU.RCP R126, R126 ;  /* 0x0000007e007e7308 */ /* 0x000e620000001000 */
[----:B--2---:R-:W-:Y:S01]  /*41b0*/  FMUL R15, R24, R15 ;  /* 0x0000000f180f7220 */ /* 0x004fe20000400000 */
[C---:B------:R-:W-:Y:S01]  /*41c0*/  FMUL R24, R60.reuse, R51 ;  /* 0x000000333c187220 */ /* 0x040fe20000400000 */
[----:B------:R-:W-:Y:S01]  /*41d0*/  FMUL R13, R60, R13 ;  /* 0x0000000d3c0d7220 */ /* 0x000fe20000400000 */
[----:B------:R-:W-:Y:S01]  /*41e0*/  LOP3.LUT R4, R4, R43, RZ, 0xfc, !PT ;  /* 0x0000002b04047212 */ /* 0x000fe200078efcff */
[----:B------:R-:W-:Y:S01]  /*41f0*/  FMUL R15, R48, R15 ;  /* 0x0000000f300f7220 */ /* 0x000fe20000400000 */
[----:B------:R-:W-:Y:S02]  /*4200*/  FMNMX3.NAN R12, |R95|, |R26|, R12, !PT ;  /* 0x4000001a5f0c7276 */ /* 0x000fe4000782020c */
[----:B------:R-:W2:Y:S01]  /*4210*/  MUFU.RCP R17, R17 ;  /* 0x0000001100117308 */ /* 0x000ea20000001000 */
[----:B---3--:R-:W-:Y:S01]  /*4220*/  FMUL R127, R100, R127 ;  /* 0x0000007f647f7220 */ /* 0x008fe20000400000 */
[----:B------:R-:W-:Y:S01]  /*4230*/  FMUL R15, R60, R15 ;  /* 0x0000000f3c0f7220 */ /* 0x000fe20000400000 */
[----:B------:R-:W-:-:S02]  /*4240*/  FMNMX3.NAN R21, |R22|, |R24|, R7, !PT ;  /* 0x4000001816157276 */ /* 0x000fc40007820207 */
[----:B------:R-:W-:Y:S01]  /*4250*/  F2FP.SATFINITE.E2M1.F32.PACK_AB_MERGE_C R22, R22, R123, RZ ;  /* 0x0000007b1616723e */ /* 0x000fe200042070ff */
[----:B------:R-:W-:Y:S01]  /*4260*/  FMUL R127, R92, R127 ;  /* 0x0000007f5c7f7220 */ /* 0x000fe20000400000 */
[----:B------:R-:W-:Y:S01]  /*4270*/  F2FP.SATFINITE.E2M1.F32.PACK_AB_MERGE_C R7, R95, R16, RZ ;  /* 0x000000105f07723e */ /* 0x000fe200042070ff */
[----:B------:R-:W3:Y:S01]  /*4280*/  MUFU.RCP R120, R120 ;  /* 0x0000007800787308 */ /* 0x000ee20000001000 */
[----:B-1----:R-:W-:Y:S01]  /*4290*/  FMUL R126, R101, R126 ;  /* 0x0000007e657e7220 */ /* 0x002fe20000400000 */
[----:B------:R-:W-:Y:S01]  /*42a0*/  F2FP.SATFINITE.E2M1.F32.PACK_AB_MERGE_C R25, R24, R13, RZ ;  /* 0x0000000d1819723e */ /* 0x000fe200042070ff */
[----:B------:R-:W-:Y:S01]  /*42b0*/  FMUL R10, R60, R127 ;  /* 0x0000007f3c0a7220 */ /* 0x000fe20000400000 */
[----:B------:R-:W-:Y:S01]  /*42c0*/  F2FP.SATFINITE.E2M1.F32.PACK_AB_MERGE_C R24, R26, R15, RZ ;  /* 0x0000000f1a18723e */ /* 0x000fe200042070ff */
[----:B------:R-:W-:Y:S01]  /*42d0*/  FMUL R93, R93, R126 ;  /* 0x0000007e5d5d7220 */ /* 0x000fe20000400000 */
[----:B------:R-:W-:Y:S02]  /*42e0*/  PRMT R22, R22, 0x7054, RZ ;  /* 0x0000705416167816 */ /* 0x000fe400000000ff */
[----:B------:R-:W1:Y:S01]  /*42f0*/  MUFU.RCP R121, R121 ;  /* 0x0000007900797308 */ /* 0x000e620000001000 */
[----:B--2---:R-:W-:Y:S01]  /*4300*/  FMUL R17, R116, R17 ;  /* 0x0000001174117220 */ /* 0x004fe20000400000 */
[----:B------:R-:W-:Y:S01]  /*4310*/  PRMT R7, R7, 0x7604, RZ ;  /* 0x0000760407077816 */ /* 0x000fe200000000ff */
[----:B------:R-:W-:Y:S01]  /*4320*/  FMUL R93, R60, R93 ;  /* 0x0000005d3c5d7220 */ /* 0x000fe20000400000 */
[----:B------:R-:W-:Y:S01]  /*4330*/  PRMT R25, R25, 0x7054, RZ ;  /* 0x0000705419197816 */ /* 0x000fe200000000ff */
[----:B------:R-:W-:Y:S01]  /*4340*/  FMUL R17, R46, R17 ;  /* 0x000000112e117220 */ /* 0x000fe20000400000 */
[----:B------:R-:W-:-:S02]  /*4350*/  PRMT R24, R24, 0x7604, RZ ;  /* 0x0000760418187816 */ /* 0x000fc400000000ff */
[----:B------:R-:W2:Y:S01]  /*4360*/  MUFU.RCP R129, R129 ;  /* 0x0000008100817308 */ /* 0x000ea20000001000 */
[----:B---3--:R-:W-:Y:S01]  /*4370*/  FMUL R120, R107, R120 ;  /* 0x000000786b787220 */ /* 0x008fe20000400000 */
[----:B------:R-:W-:Y:S02]  /*4380*/  LOP3.LUT R7, R7, R22, RZ, 0xfc, !PT ;  /* 0x0000001607077212 */ /* 0x000fe400078efcff */
[----:B------:R-:W-:Y:S01]  /*4390*/  FMNMX3.NAN R20, |R93|, |R47|, R20, !PT ;  /* 0x4000002f5d147276 */ /* 0x000fe20007820214 */
[----:B------:R-:W-:Y:S01]  /*43a0*/  FMUL R37, R37, R120 ;  /* 0x0000007825257220 */ /* 0x000fe20000400000 */
[----:B------:R-:W-:Y:S02]  /*43b0*/  F2FP.SATFINITE.E2M1.F32.PACK_AB_MERGE_C R32, R93, R10, RZ ;  /* 0x0000000a5d20723e */ /* 0x000fe400042070ff */
[----:B------:R-:W3:Y:S01]  /*43c0*/  MUFU.RCP R128, R128 ;  /* 0x0000008000807308 */ /* 0x000ee20000001000 */
[----:B-1----:R-:W-:Y:S01]  /*43d0*/  FMUL R121, R106, R121 ;  /* 0x000000796a797220 */ /* 0x002fe20000400000 */
[----:B------:R-:W-:Y:S01]  /*43e0*/  FMUL R6, R60, R37 ;  /* 0x000000253c067220 */ /* 0x000fe20000400000 */
[----:B------:R-:W-:-:S02]  /*43f0*/  LOP3.LUT R24, R24, R25, RZ, 0xfc, !PT ;  /* 0x0000001918187212 */ /* 0x000fc400078efcff */
[----:B------:R-:W-:Y:S01]  /*4400*/  FMUL R121, R36, R121 ;  /* 0x0000007924797220 */ /* 0x000fe20000400000 */
[----:B------:R-:W-:Y:S02]  /*4410*/  LOP3.LUT R39, R4, 0xff, R39, 0xf8, !PT ;  /* 0x000000ff04277812 */ /* 0x000fe400078ef827 */
[----:B------:R-:W1:Y:S01]  /*4420*/  MUFU.RCP R11, R11 ;  /* 0x0000000b000b7308 */ /* 0x000e620000001000 */
[----:B--2---:R-:W-:Y:S01]  /*4430*/  FMUL R129, R98, R129 ;  /* 0x0000008162817220 */ /* 0x004fe20000400000 */
[----:B------:R-:W-:Y:S01]  /*4440*/  FMUL R121, R60, R121 ;  /* 0x000000793c797220 */ /* 0x000fe20000400000 */
[----:B------:R-:W-:Y:S02]  /*4450*/  LOP3.LUT R7, R7, 0xff, R32, 0xf8, !PT ;  /* 0x000000ff07077812 */ /* 0x000fe400078ef820 */
[----:B------:R-:W-:Y:S01]  /*4460*/  FMUL R129, R90, R129 ;  /* 0x000000815a817220 */ /* 0x000fe20000400000 */
[----:B------:R-:W-:Y:S02]  /*4470*/  LOP3.LUT R25, R5, 0xff, R14, 0xf8, !PT ;  /* 0x000000ff05197812 */ /* 0x000fe400078ef80e */
[----:B------:R-:W2:Y:S01]  /*4480*/  MUFU.RCP R19, R19 ;  /* 0x0000001300137308 */ /* 0x000ea20000001000 */
[----:B---3--:R-:W-:Y:S01]  /*4490*/  FMUL R128, R99, R128 ;  /* 0x0000008063807220 */ /* 0x008fe20000400000 */
[----:B------:R-:W-:Y:S01]  /*44a0*/  FMUL R22, R60, R129 ;  /* 0x000000813c167220 */ /* 0x000fe20000400000 */
[----:B------:R-:W-:-:S02]  /*44b0*/  FMNMX3.NAN R8, |R123|, |R13|, R8, !PT ;  /* 0x4000000d7b087276 */ /* 0x000fc40007820208 */
[----:B------:R-:W-:Y:S01]  /*44c0*/  FMUL R91, R91, R128 ;  /* 0x000000805b5b7220 */ /* 0x000fe20000400000 */
[----:B------:R-:W-:Y:S02]  /*44d0*/  FMNMX3.NAN R23, |R16|, |R15|, R23, !PT ;  /* 0x4000000f10177276 */ /* 0x000fe40007820217 */
[----:B------:R-:W3:Y:S01]  /*44e0*/  MUFU.RCP R18, R18 ;  /* 0x0000001200127308 */ /* 0x000ee20000001000 */
[----:B-1----:R-:W-:Y:S01]  /*44f0*/  FMUL R11, R28, R11 ;  /* 0x0000000b1c0b7220 */ /* 0x002fe20000400000 */
[C---:B------:R-:W-:Y:S01]  /*4500*/  FMUL R28, R60.reuse, R17 ;  /* 0x000000113c1c7220 */ /* 0x040fe20000400000 */
[----:B------:R-:W-:Y:S01]  /*4510*/  FMUL R91, R60, R91 ;  /* 0x0000005b3c5b7220 */ /* 0x000fe20000400000 */
[----:B------:R-:W-:Y:S01]  /*4520*/  FMNMX.NAN R20, R21, R20, !PT ;  /* 0x0000001415147209 */ /* 0x000fe20007820000 */
[----:B------:R-:W-:Y:S02]  /*4530*/  FMUL R11, R52, R11 ;  /* 0x0000000b340b7220 */ /* 0x000fe40000400000 */
[----:B------:R-:W-:Y:S01]  /*4540*/  F2FP.SATFINITE.E2M1.F32.PACK_AB_MERGE_C R47, R47, R28, RZ ;  /* 0x0000001c2f2f723e */ /* 0x000fe200042070ff */
[----:B--2---:R-:W-:Y:S01]  /*4550*/  FMUL R19, R114, R19 ;  /* 0x0000001372137220 */ /* 0x004fe20000400000 */
[----:B------:R-:W-:-:S02]  /*4560*/  F2FP.SATFINITE.E2M1.F32.PACK_AB_MERGE_C R4, R91, R22, RZ ;  /* 0x000000165b04723e */ /* 0x000fc400042070ff */
[----:B------:R-:W-:Y:S01]  /*4570*/  LOP3.LUT R24, R24, 0xff, R47, 0xf8, !PT ;  /* 0x000000ff18187812 */ /* 0x000fe200078ef82f */
[----:B------:R-:W-:Y:S01]  /*4580*/  FMUL R19, R44, R19 ;  /* 0x000000132c137220 */ /* 0x000fe20000400000 */
[----:B------:R-:W-:Y:S02]  /*4590*/  PRMT R4, R4, 0x6540, R7 ;  /* 0x0000654004047816 */ /* 0x000fe40000000007 */
[----:B------:R-:W-:Y:S01]  /*45a0*/  FMNMX3.NAN R9, |R10|, |R28|, R9, !PT ;  /* 0x4000001c0a097276 */ /* 0x000fe20007820209 */
[----:B---3--:R-:W-:Y:S01]  /*45b0*/  FMUL R18, R115, R18 ;  /* 0x0000001273127220 */ /* 0x008fe20000400000 */
[----:B------:R-:W-:Y:S02]  /*45c0*/  FMUL R19, R60, R19 ;  /* 0x000000133c137220 */ /* 0x000fe40000400000 */
[----:B------:R-:W-:Y:S01]  /*45d0*/  FMNMX.NAN R8, R8, R9, !PT ;  /* 0x0000000908087209 */ /* 0x000fe20007820000 */
[----:B------:R-:W-:Y:S01]  /*45e0*/  FMUL R45, R45, R18 ;  /* 0x000000122d2d7220 */ /* 0x000fe20000400000 */
[----:B------:R-:W-:Y:S01]  /*45f0*/  FMUL R18, R60, R11 ;  /* 0x0000000b3c127220 */ /* 0x000fe20000400000 */
[----:B------:R-:W-:-:S02]  /*4600*/  FMNMX.NAN R11, |R6|, |R53|, !PT ;  /* 0x40000035060b7209 */ /* 0x000fc40007820200 */
[----:B------:R-:W-:Y:S01]  /*4610*/  FMUL R30, R60, R45 ;  /* 0x0000002d3c1e7220 */ /* 0x000fe20000400000 */
[----:B------:R-:W-:Y:S02]  /*4620*/  F2FP.SATFINITE.E2M1.F32.PACK_AB_MERGE_C R6, R6, R121, RZ ;  /* 0x000000790606723e */ /* 0x000fe400042070ff */
[-C--:B------:R-:W-:Y:S02]  /*4630*/  FMNMX.NAN R121, |R121|, |R18|.reuse, !PT ;  /* 0x4000001279797209 */ /* 0x080fe40007820200 */
[----:B------:R-:W-:Y:S02]  /*4640*/  F2FP.SATFINITE.E2M1.F32.PACK_AB_MERGE_C R18, R53, R18, RZ ;  /* 0x000000123512723e */ /* 0x000fe400042070ff */
[----:B------:R-:W-:Y:S02]  /*4650*/  F2FP.SATFINITE.E2M1.F32.PACK_AB_MERGE_C R17, R30, R19, RZ ;  /* 0x000000131e11723e */ /* 0x000fe400042070ff */
[----:B------:R-:W-:Y:S02]  /*4660*/  PRMT R5, R6, 0x6540, R39 ;  /* 0x0000654006057816 */ /* 0x000fe40000000027 */
[----:B------:R-:W-:-:S02]  /*4670*/  PRMT R6, R17, 0x6540, R24 ;  /* 0x0000654011067816 */ /* 0x000fc40000000018 */
[----:B------:R-:W-:Y:S02]  /*4680*/  PRMT R7, R18, 0x6540, R25 ;  /* 0x0000654012077816 */ /* 0x000fe40000000019 */
[----:B------:R-:W-:Y:S02]  /*4690*/  FMNMX3.NAN R11, |R91|, |R30|, R11, !PT ;  /* 0x4000001e5b0b7276 */ /* 0x000fe4000782020b */
[----:B------:R-:W-:Y:S01]  /*46a0*/  FMNMX3.NAN R22, |R22|, |R19|, R121, !PT ;  /* 0x4000001316167276 */ /* 0x000fe20007820279 */
[----:B------:R1:W-:Y:S01]  /*46b0*/  STS.128 [R69+0x4400], R4 ;  /* 0x0044000445007388 */ /* 0x0003e20000000c00 */
[----:B------:R-:W-:Y:S02]  /*46c0*/  FMNMX3.NAN R11, R11, R12, R20, !PT ;  /* 0x0000000c0b0b7276 */ /* 0x000fe40007820014 */
[----:B------:R-:W-:Y:S01]  /*46d0*/  FMNMX3.NAN R8, R22, R23, R8, !PT ;  /* 0x0000001716087276 */ /* 0x000fe20007820008 */
[----:B------:R2:W-:Y:S06]  /*46e0*/  MEMBAR.ALL.CTA ;  /* 0x0000000000007992 */ /* 0x0005ec0000008000 */
[----:B--2---:R-:W2:Y:S01]  /*46f0*/  FENCE.VIEW.ASYNC.S ;  /* 0x00000000000073c6 */ /* 0x004ea20000000000 */
[----:B------:R-:W-:-:S04]  /*4700*/  FMNMX3.NAN R11, R8, R11, RZ, !PT ;  /* 0x0000000b080b7276 */ /* 0x000fc800078200ff */
[----:B------:R-:W-:Y:S01]  /*4710*/  FMNMX R88, R11, R88, !PT ;  /* 0x000000580b587209 */ /* 0x000fe20007800000 */
[----:B--2---:R-:W-:Y:S06]  /*4720*/  BAR.SYNC.DEFER_BLOCKING 0x2, 0x80 ;  /* 0x0082000000007b1d */ /* 0x004fec0000010000 */
[----:B------:R-:W-:Y:S05]  /*4730*/  BRA.U !UP4, `(.L_x_45) ;  /* 0x000000010c447547 */ /* 0x000fea000b800000 */
[----:B------:R-:W-:Y:S01]  /*4740*/  IMAD R62, R61, 0x4, R62 ;  /* 0x000000043d3e7824 */ /* 0x000fe200078e023e */
[----:B------:R-:W-:Y:S01]  /*4750*/  UIADD3 UR12, UP0, UPT, UR10, 0x2c0, URZ ;  /* 0x000002c00a0c7890 */ /* 0x000fe2000ff1e0ff */
[----:B------:R-:W-:Y:S02]  /*4760*/  PLOP3.LUT P0, PT, PT, PT, PT, 0x80, 0x8 ;  /* 0x000000000008781c */ /* 0x000fe40003f0f070 */
[----:B-1----:R-:W-:Y:S01]  /*4770*/  IADD3 R4, PT, PT, R3, 0x4400, RZ ;  /* 0x0000440003047810 */ /* 0x002fe20007ffe0ff */
[----:B------:R-:W-:Y:S01]  /*4780*/  IMAD.SHL.U32 R62, R62, 0x20, RZ ;  /* 0x000000203e3e7824 */ /* 0x000fe200078e00ff */
[----:B------:R-:W-:-:S12]  /*4790*/  UIADD3.X UR13, UPT, UPT, URZ, UR11, URZ, UP0, !UPT ;  /* 0x0000000bff0d7290 */ /* 0x000fd800087fe4ff */
.L_x_46:
        /* <DEDUP_REMOVED lines=10> */
[----:B------:R0:W-:Y:S02]  /*4840*/  UTMACMDFLUSH ;  /* 0x00000000000079b7 */ /* 0x0001e40000000000 */
.L_x_45:
[----:B------:R-:W-:Y:S01]  /*4850*/  BAR.SYNC.DEFER_BLOCKING 0x2, 0x80 ;  /* 0x0082000000007b1d */ /* 0x000fe20000010000 */
[----:B------:R-:W-:Y:S02]  /*4860*/  IADD3 R86, PT, PT, R86, 0x1, RZ ;  /* 0x0000000156567810 */ /* 0x000fe40007ffe0ff */
[----:B------:R-:W-:-:S03]  /*4870*/  IADD3 R87, PT, PT, R87, -0x1, RZ ;  /* 0xffffffff57577810 */ /* 0x000fc60007ffe0ff */
[----:B------:R-:W-:Y:S05]  /*4880*/  @!P2 BRA `(.L_x_47) ;  /* 0xffffffe000e4a947 */ /* 0x000fea000383ffff */
[-C--:B-1----:R-:W-:Y:S01]  /*4890*/  LEA R5, R70, R3.reuse, 0x3 ;  /* 0x0000000346057211 */ /* 0x082fe200078e18ff */
[----:B------:R-:W-:Y:S01]  /*48a0*/  BSSY B0, `(.L_x_48) ;  /* 0x0000005000007945 */ /* 0x000fe20003800000 */
[----:B------:R-:W-:Y:S02]  /*48b0*/  SHF.L.U32 R6, R68, 0x1f, RZ ;  /* 0x0000001f44067819 */ /* 0x000fe400000006ff */
[----:B------:R-:W-:Y:S02]  /*48c0*/  LEA R63, R70, R3, 0x4 ;  /* 0x00000003463f7211 */ /* 0x000fe400078e20ff */
[----:B------:R-:W1:Y:S02]  /*48d0*/  SYNCS.PHASECHK.TRANS64.TRYWAIT P0, [R5+URZ+0x50], R6 ;  /* 0x00005006050075a7 */ /* 0x000e6400080011ff */
[----:B-1----:R-:W-:Y:S05]  /*48e0*/  @!P0 BRA `(.L_x_49) ;  /* 0x0000000800bc8947 */ /* 0x002fea0003800000 */
.L_x_81:
[----:B------:R-:W-:Y:S05]  /*48f0*/  BSYNC B0 ;  /* 0x0000000000007941 */ /* 0x000fea0003800000 */
.L_x_48:
[----:B------:R-:W2:Y:S01]  /*4900*/  LDS.128 R60, [R63+0x37c10] ;  /* 0x037c10003f3c7984 */ /* 0x000ea20000000c00 */
[----:B------:R-:W-:Y:S01]  /*4910*/  CREDUX.MAXABS.F32.NAN UR4, R88 ;  /* 0x00000000580472cc */ /* 0x000fe20000006400 */
[----:B------:R-:W-:Y:S01]  /*4920*/  BSSY.RECONVERGENT B0, `(.L_x_50) ;  /* 0x0000013000007945 */ /* 0x000fe20003800200 */
[----:B------:R-:W-:Y:S01]  /*4930*/  ISETP.NE.AND P0, PT, R64, RZ, PT ;  /* 0x000000ff4000720c */ /* 0x000fe20003f05270 */
[----:B------:R3:W-:Y:S06]  /*4940*/  MEMBAR.ALL.CTA ;  /* 0x0000000000007992 */ /* 0x0007ec0000008000 */
[----:B---3--:R-:W3:Y:S01]  /*4950*/  FENCE.VIEW.ASYNC.S ;  /* 0x00000000000073c6 */ /* 0x008ee20000000000 */
[----:B------:R-:W-:-:S03]  /*4960*/  VIADD R70, R70, 0x1 ;  /* 0x0000000146467836 */ /* 0x000fc60000000000 */
[----:B-1----:R-:W-:Y:S01]  /*4970*/  IMAD.U32 R7, RZ, RZ, UR4 ;  /* 0x00000004ff077e24 */ /* 0x002fe2000f8e00ff */
[----:B---3--:R1:W-:Y:S04]  /*4980*/  SYNCS.ARRIVE.TRANS64.ART0 RZ, [R5+URZ+0x60], R0 ;  /* 0x0000600005ff79a7 */ /* 0x0083e800085000ff */
[----:B------:R1:W-:Y:S01]  /*4990*/  @!P0 STS [R80+0x37c00], R7 ;  /* 0x037c000750008388 */ /* 0x0003e20000000800 */
[----:B------:R-:W-:Y:S01]  /*49a0*/  BAR.SYNC.DEFER_BLOCKING 0x2, 0x80 ;  /* 0x0082000000007b1d */ /* 0x000fe20000010000 */
[----:B------:R-:W-:-:S13]  /*49b0*/  LOP3.LUT P0, RZ, R82, R64, RZ, 0xfc, !PT ;  /* 0x0000004052ff7212 */ /* 0x000fda000780fcff */
[----:B------:R-:W-:Y:S05]  /*49c0*/  @P0 BRA `(.L_x_51) ;  /* 0x0000000000200947 */ /* 0x000fea0003800000 */
[----:B------:R-:W-:Y:S01]  /*49d0*/  IMAD.U32 R3, RZ, RZ, UR7 ;  /* 0x00000007ff037e24 */ /* 0x000fe2000f8e00ff */
[----:B------:R-:W3:Y:S04]  /*49e0*/  LDCU.64 UR4, c[0x0][0x740] ;  /* 0x0000e800ff0477ac */ /* 0x000ee80008000a00 */
[----:B-1----:R-:W1:Y:S01]  /*49f0*/  LDS.128 R4, [R3+0x37c00] ;  /* 0x037c000003047984 */ /* 0x002e620000000c00 */
[----:B---3--:R-:W-:-:S04]  /*4a00*/  LEA R8, P0, R65, UR4, 0x2 ;  /* 0x0000000441087c11 */ /* 0x008fc8000f8010ff */
[----:B------:R-:W-:Y:S02]  /*4a10*/  LEA.HI.X R9, R65, UR5, R2, 0x2, P0 ;  /* 0x0000000541097c11 */ /* 0x000fe400080f1402 */
[----:B-1----:R-:W-:-:S04]  /*4a20*/  FMNMX3 R4, R4, RZ, R5, !PT ;  /* 0x000000ff04047276 */ /* 0x002fc80007800005 */
[----:B------:R-:W-:-:S05]  /*4a30*/  FMNMX3 R7, R4, R6, R7, !PT ;  /* 0x0000000604077276 */ /* 0x000fca0007800007 */
[----:B------:R3:W-:Y:S02]  /*4a40*/  REDG.E.MAX.S32.STRONG.GPU desc[UR14][R8.64], R7 ;  /* 0x000000070800798e */ /* 0x0007e4000d12e30e */
.L_x_51:
[----:B------:R-:W-:Y:S05]  /*4a50*/  BSYNC.RECONVERGENT B0 ;  /* 0x0000000000007941 */ /* 0x000fea0003800200 */
.L_x_50:
[----:B--2---:R-:W-:Y:S02]  /*4a60*/  ISETP.NE.AND P0, PT, R63, 0x1, PT ;  /* 0x000000013f00780c */ /* 0x004fe40003f05270 */
[----:B------:R-:W-:-:S04]  /*4a70*/  ISETP.NE.AND P1, PT, R70, 0x2, PT ;  /* 0x000000024600780c */ /* 0x000fc80003f25270 */
[----:B-1----:R-:W-:Y:S02]  /*4a80*/  SEL R5, RZ, 0x1, P1 ;  /* 0x00000001ff057807 */ /* 0x002fe40000800000 */
[----:B------:R-:W-:Y:S02]  /*4a90*/  SEL R70, R70, RZ, P1 ;  /* 0x000000ff46467207 */ /* 0x000fe40000800000 */
[----:B------:R-:W-:-:S03]  /*4aa0*/  LOP3.LUT R68, R68, R5, RZ, 0x3c, !PT ;  /* 0x0000000544447212 */ /* 0x000fc600078e3cff */
[----:B------:R-:W-:Y:S05]  /*4ab0*/  @!P0 BRA `(.L_x_52) ;  /* 0xffffffe000108947 */ /* 0x000fea000383ffff */
.L_x_39:
[----:B------:R-:W-:Y:S05]  /*4ac0*/  BRA.U !UP4, `(.L_x_53) ;  /* 0x000000010c1c7547 */ /* 0x000fea000b800000 */
[----:B------:R-:W1:Y:S01]  /*4ad0*/  S2UR UR4, SR_CgaCtaId ;  /* 0x00000000000479c3 */ /* 0x000e620000008800 */
[----:B------:R-:W-:Y:S01]  /*4ae0*/  ELECT P0, URZ, PT ;  /* 0x0000000000ff782f */ /* 0x000fe20003800000 */
[----:B----4-:R-:W-:Y:S01]  /*4af0*/  HFMA2 R2, -RZ, RZ, 0, 5.9604644775390625e-08 ;  /* 0x00000001ff027431 */ /* 0x010fe200000001ff */
[----:B------:R-:W-:-:S05]  /*4b00*/  UMOV UR5, 0x40 ;  /* 0x0000004000057882 */ /* 0x000fca0000000000 */
[----:B------:R-:W-:Y:S01]  /*4b10*/  UVIRTCOUNT.DEALLOC.SMPOOL 0x80 ;  /* 0x000000800000784c */ /* 0x000fe20000000000 */
[----:B-1----:R-:W-:-:S09]  /*4b20*/  ULEA UR4, UR4, UR5, 0x18 ;  /* 0x0000000504047291 */ /* 0x002fd2000f8ec0ff */
[----:B------:R1:W-:Y:S03]  /*4b30*/  @P0 STS.U8 [UR4], R2 ;  /* 0x00000002ff000988 */ /* 0x0003e60008000004 */
.L_x_53:
[----:B------:R-:W-:Y:S06]  /*4b40*/  BAR.SYNC.DEFER_BLOCKING 0x2, 0x80 ;  /* 0x0082000000007b1d */ /* 0x000fec0000010000 */
[----:B------:R-:W-:Y:S05]  /*4b50*/  BRA.U !UP4, `(.L_x_54) ;  /* 0x000000010c9c7547 */ /* 0x000fea000b800000 */
[----:B------:R-:W5:Y:S01]  /*4b60*/  S2UR UR5, SR_CgaCtaId ;  /* 0x00000000000579c3 */ /* 0x000f620000008800 */
[----:B------:R-:W-:Y:S01]  /*4b70*/  NOP ;  /* 0x0000000000007918 */ /* 0x000fe20000000000 */
[----:B------:R-:W-:Y:S01]  /*4b80*/  UMOV UR4, 0x50 ;  /* 0x0000005000047882 */ /* 0x000fe20000000000 */
[----:B------:R-:W-:Y:S01]  /*4b90*/  LOP3.LUT R4, R81, 0xffff, RZ, 0xc0, !PT ;  /* 0x0000ffff51047812 */ /* 0x000fe200078ec0ff */
[----:B------:R-:W-:-:S03]  /*4ba0*/  IMAD.MOV.U32 R3, RZ, RZ, 0xffff ;  /* 0x0000ffffff037424 */ /* 0x000fc600078e00ff */
[----:B------:R-:W-:-:S04]  /*4bb0*/  SHF.R.U32.HI R4, RZ, 0x5, R4 ;  /* 0x00000005ff047819 */ /* 0x000fc80000011604 */
[----:B------:R-:W-:Y:S01]  /*4bc0*/  SHF.L.U32 R3, R3, R4, RZ ;  /* 0x0000000403037219 */ /* 0x000fe200000006ff */
[----:B------:R-:W-:-:S05]  /*4bd0*/  VIADD R5, R4, 0x10 ;  /* 0x0000001004057836 */ /* 0x000fca0000000000 */
[----:B------:R-:W-:Y:S01]  /*4be0*/  SHF.L.U32 R0, R0, R5, RZ ;  /* 0x0000000500007219 */ /* 0x000fe200000006ff */
[----:B-----5:R-:W-:-:S03]  /*4bf0*/  ULEA UR5, UR5, UR4, 0x18 ;  /* 0x0000000405057291 */ /* 0x020fc6000f8ec0ff */
[----:B------:R-:W-:-:S04]  /*4c00*/  LOP3.LUT R5, R0, R3, RZ, 0xfc, !PT ;  /* 0x0000000300057212 */ /* 0x000fc800078efcff */
[C---:B------:R-:W-:Y:S02]  /*4c10*/  LOP3.LUT R3, R5.reuse, 0xffff, RZ, 0xc0, !PT ;  /* 0x0000ffff05037812 */ /* 0x040fe400078ec0ff */
[----:B-1--4-:R-:W1:Y:S02]  /*4c20*/  LDS R2, [UR5] ;  /* 0x00000005ff027984 */ /* 0x012e640008000800 */
[----:B-1----:R-:W-:-:S04]  /*4c30*/  LOP3.LUT R0, R5, 0xffff, R2, 0x80, !PT ;  /* 0x0000ffff05007812 */ /* 0x002fc800078e8002 */
[----:B------:R-:W-:-:S13]  /*4c40*/  ISETP.NE.AND P0, PT, R0, R3, PT ;  /* 0x000000030000720c */ /* 0x000fda0003f05270 */
[----:B------:R-:W-:Y:S05]  /*4c50*/  @P0 BRA `(.L_x_55) ;  /* 0x0000000000500947 */ /* 0x000fea0003800000 */
[----:B------:R-:W-:Y:S02]  /*4c60*/  SHF.R.U32.HI R0, RZ, 0x10, R2 ;  /* 0x00000010ff007819 */ /* 0x000fe40000011602 */
[----:B------:R-:W-:-:S04]  /*4c70*/  SHF.R.U32.HI R3, RZ, 0x10, R5 ;  /* 0x00000010ff037819 */ /* 0x000fc80000011605 */
[----:B------:R-:W-:-:S04]  /*4c80*/  LOP3.LUT R0, R0, R3, RZ, 0xc0, !PT ;  /* 0x0000000300007212 */ /* 0x000fc800078ec0ff */
[----:B------:R-:W-:-:S13]  /*4c90*/  ISETP.NE.AND P0, PT, R0, R3, PT ;  /* 0x000000030000720c */ /* 0x000fda0003f05270 */
[----:B------:R-:W-:Y:S05]  /*4ca0*/  @P0 BRA `(.L_x_56) ;  /* 0x0000000000300947 */ /* 0x000fea0003800000 */
[----:B------:R-:W-:Y:S01]  /*4cb0*/  R2UR UR8, R5 ;  /* 0x00000000050872ca */ /* 0x000fe200000e0000 */
[----:B------:R-:W1:Y:S01]  /*4cc0*/  S2R R2, SR_LANEID ;  /* 0x0000000000027919 */ /* 0x000e620000000000 */
[----:B------:R-:W-:Y:S02]  /*4cd0*/  VOTEU.ANY UR6, UPT, PT ;  /* 0x0000000000067886 */ /* 0x000fe400038e0100 */
[----:B------:R-:W-:-:S09]  /*4ce0*/  UFLO.U32 UR6, UR6 ;  /* 0x00000006000672bd */ /* 0x000fd200080e0000 */
[----:B------:R-:W-:-:S06]  /*4cf0*/  ULOP3.LUT UR8, URZ, UR8, URZ, 0x33, !UPT ;  /* 0x00000008ff087292 */ /* 0x000fcc000f8e33ff */
[----:B------:R-:W-:-:S04]  /*4d00*/  IMAD.U32 R0, RZ, RZ, UR8 ;  /* 0x00000008ff007e24 */ /* 0x000fc8000f8e00ff */
[----:B------:R-:W4:Y:S02]  /*4d10*/  REDUX UR4, R0 ;  /* 0x00000000000473c4 */ /* 0x000f240000000000 */
[----:B------:R3:W-:Y:S01]  /*4d20*/  UTCATOMSWS.AND URZ, UR8 ;  /* 0x0000000800ff79e3 */ /* 0x0007e20008000000 */
[----:B-1----:R-:W-:Y:S01]  /*4d30*/  ISETP.EQ.U32.AND P0, PT, R2, UR6, PT ;  /* 0x0000000602007c0c */ /* 0x002fe2000bf02070 */
[----:B----4-:R-:W-:-:S12]  /*4d40*/  IMAD.U32 R2, RZ, RZ, UR4 ;  /* 0x00000004ff027e24 */ /* 0x010fd8000f8e00ff */
[----:B------:R3:W-:Y:S01]  /*4d50*/  @P0 ATOMS.AND RZ, [UR5], R2 ;  /* 0x00000002ffff098c */ /* 0x0007e2000a800005 */
[----:B------:R-:W-:Y:S05]  /*4d60*/  BRA `(.L_x_57) ;  /* 0x0000000000147947 */ /* 0x000fea0003800000 */
.L_x_56:
[----:B------:R-:W-:Y:S02]  /*4d70*/  MOV R2, 0x4d90 ;  /* 0x00004d9000027802 */ /* 0x000fe40000000f00 */
[----:B--23--:R-:W-:Y:S05]  /*4d80*/  CALL.REL.NOINC `($__internal_0_$__cuda_sm10x_tcgen05_guardrail_trap_col_being_dealloced_not_returned_by_alloc) ;  /* 0x0000000400ac7944 */ /* 0x00cfea0003c00000 */
[----:B------:R-:W-:Y:S05]  /*4d90*/  BRA `(.L_x_57) ;  /* 0x0000000000087947 */ /* 0x000fea0003800000 */
.L_x_55:
[----:B------:R-:W-:Y:S02]  /*4da0*/  MOV R2, 0x4dc0 ;  /* 0x00004dc000027802 */ /* 0x000fe40000000f00 */
[----:B--23--:R-:W-:Y:S05]  /*4db0*/  CALL.REL.NOINC `($__internal_2_$__cuda_sm10x_tcgen05_guardrail_trap_unallocated_columns_being_dealloced) ;  /* 0x0000000400b87944 */ /* 0x00cfea0003c00000 */
.L_x_57:
[----:B------:R-:W-:Y:S01]  /*4dc0*/  NOP ;  /* 0x0000000000007918 */ /* 0x000fe20000000000 */
.L_x_54:
[----:B------:R-:W-:-:S04]  /*4dd0*/  DEPBAR.LE SB0, 0x0 ;  /* 0x000080000000791a */ /* 0x000fc80000000000 */
[----:B------:R-:W-:-:S04]  /*4de0*/  DEPBAR.LE SB0, 0x0 ;  /* 0x000080000000791a */ /* 0x000fc80000000000 */
[----:B---3--:R-:W-:Y:S05]  /*4df0*/  EXIT ;  /* 0x000000000000794d */ /* 0x008fea0003800000 */
.L_x_9:
[----:B------:R-:W-:-:S07]  /*4e00*/  MOV R20, R21 ;  /* 0x0000001500147202 */ /* 0x000fce0000000f00 */
.L_x_58:
[----:B----4-:R4:W3:Y:S02]  /*4e10*/  SYNCS.PHASECHK.TRANS64.TRYWAIT P0, [R14+URZ+0x60], R21 ;  /* 0x000060150e0075a7 */ /* 0x0108e400080011ff */
[----:B---3--:R-:W-:Y:S05]  /*4e20*/  @!P0 NANOSLEEP.SYNCS 0x989680 ;  /* 0x009896800000895d */ /* 0x008fea0003900000 */
[----:B------:R-:W3:Y:S02]  /*4e30*/  @!P0 SYNCS.PHASECHK.TRANS64 P0, [R14+URZ+0x60], R21 ;  /* 0x000060150e0085a7 */ /* 0x000ee400080010ff */
[----:B---3--:R-:W-:Y:S05]  /*4e40*/  @!P0 BRA `(.L_x_58) ;  /* 0xfffffffc00f08947 */ /* 0x008fea000383ffff */
[----:B------:R-:W-:Y:S05]  /*4e50*/  BRA `(.L_x_59) ;  /* 0xffffffbc00887947 */ /* 0x000fea000383ffff */
.L_x_11:
[----:B------:R-:W-:-:S07]  /*4e60*/  MOV R7, R6 ;  /* 0x0000000600077202 */ /* 0x000fce0000000f00 */
.L_x_60:
[----:B--2---:R2:W3:Y:S02]  /*4e70*/  SYNCS.PHASECHK.TRANS64.TRYWAIT P0, [R2+URZ+0x60], R7 ;  /* 0x00006007020075a7 */ /* 0x0044e400080011ff */
[----:B---3--:R-:W-:Y:S05]  /*4e80*/  @!P0 NANOSLEEP.SYNCS 0x989680 ;  /* 0x009896800000895d */ /* 0x008fea0003900000 */
[----:B------:R-:W3:Y:S02]  /*4e90*/  @!P0 SYNCS.PHASECHK.TRANS64 P0, [R2+URZ+0x60], R7 ;  /* 0x00006007020085a7 */ /* 0x000ee400080010ff */
[----:B---3--:R-:W-:Y:S05]  /*4ea0*/  @!P0 BRA `(.L_x_60) ;  /* 0xfffffffc00f08947 */ /* 0x008fea000383ffff */
[----:B------:R-:W-:Y:S05]  /*4eb0*/  BRA `(.L_x_61) ;  /* 0xffffffc0002c7947 */ /* 0x000fea000383ffff */
.L_x_12:
[----:B------:R-:W-:-:S07]  /*4ec0*/  MOV R13, R12 ;  /* 0x0000000c000d7202 */ /* 0x000fce0000000f00 */
.L_x_62:
[----:B--2---:R2:W3:Y:S02]  /*4ed0*/  SYNCS.PHASECHK.TRANS64.TRYWAIT P0, [R8+URZ+0x60], R13 ;  /* 0x0000600d080075a7 */ /* 0x0044e400080011ff */
[----:B---3--:R-:W-:Y:S05]  /*4ee0*/  @!P0 NANOSLEEP.SYNCS 0x989680 ;  /* 0x009896800000895d */ /* 0x008fea0003900000 */
[----:B------:R-:W3:Y:S02]  /*4ef0*/  @!P0 SYNCS.PHASECHK.TRANS64 P0, [R8+URZ+0x60], R13 ;  /* 0x0000600d080085a7 */ /* 0x000ee400080010ff */
[----:B---3--:R-:W-:Y:S05]  /*4f00*/  @!P0 BRA `(.L_x_62) ;  /* 0xfffffffc00f08947 */ /* 0x008fea000383ffff */
[----:B------:R-:W-:Y:S05]  /*4f10*/  BRA `(.L_x_4) ;  /* 0xffffffc000607947 */ /* 0x000fea000383ffff */
.L_x_14:
[----:B------:R-:W-:-:S07]  /*4f20*/  MOV R0, UR23 ;  /* 0x0000001700007c02 */ /* 0x000fce0008000f00 */
.L_x_63:
[----:B---3--:R3:W4:Y:S02]  /*4f30*/  SYNCS.PHASECHK.TRANS64.TRYWAIT P0, [R0+URZ+0x50], RZ ;  /* 0x000050ff000075a7 */ /* 0x00872400080011ff */
[----:B----4-:R-:W-:Y:S05]  /*4f40*/  @!P0 NANOSLEEP.SYNCS 0x989680 ;  /* 0x009896800000895d */ /* 0x010fea0003900000 */
[----:B------:R-:W4:Y:S02]  /*4f50*/  @!P0 SYNCS.PHASECHK.TRANS64 P0, [R0+URZ+0x50], RZ ;  /* 0x000050ff000085a7 */ /* 0x000f2400080010ff */
[----:B----4-:R-:W-:Y:S05]  /*4f60*/  @!P0 BRA `(.L_x_63) ;  /* 0xfffffffc00f08947 */ /* 0x010fea000383ffff */
[----:B------:R-:W-:Y:S05]  /*4f70*/  BRA `(.L_x_64) ;  /* 0xffffffc000647947 */ /* 0x000fea000383ffff */
.L_x_17:
[----:B------:R-:W-:Y:S02]  /*4f80*/  MOV R4, UR11 ;  /* 0x0000000b00047c02 */ /* 0x000fe40008000f00 */
[----:B------:R-:W-:Y:S02]  /*4f90*/  MOV R5, UR11 ;  /* 0x0000000b00057c02 */ /* 0x000fe40008000f00 */
[----:B------:R-:W-:-:S07]  /*4fa0*/  MOV R0, UR5 ;  /* 0x0000000500007c02 */ /* 0x000fce0008000f00 */
.L_x_65:
[----:B--2---:R2:W3:Y:S02]  /*4fb0*/  SYNCS.PHASECHK.TRANS64.TRYWAIT P0, [R0+URZ+0x20], R5 ;  /* 0x00002005000075a7 */ /* 0x0044e400080011ff */
[----:B---3--:R-:W-:Y:S05]  /*4fc0*/  @!P0 NANOSLEEP.SYNCS 0x989680 ;  /* 0x009896800000895d */ /* 0x008fea0003900000 */
[----:B------:R-:W3:Y:S02]  /*4fd0*/  @!P0 SYNCS.PHASECHK.TRANS64 P0, [R0+URZ+0x20], R5 ;  /* 0x00002005000085a7 */ /* 0x000ee400080010ff */
[----:B---3--:R-:W-:Y:S05]  /*4fe0*/  @!P0 BRA `(.L_x_65) ;  /* 0xfffffffc00f08947 */ /* 0x008fea000383ffff */
[----:B------:R-:W-:Y:S05]  /*4ff0*/  BRA `(.L_x_16) ;  /* 0xffffffc400347947 */ /* 0x000fea000383ffff */
.L_x_19:
[----:B------:R-:W-:-:S07]  /*5000*/  MOV R5, R4 ;  /* 0x0000000400057202 */ /* 0x000fce0000000f00 */
.L_x_66:
[----:B---3--:R3:W4:Y:S02]  /*5010*/  SYNCS.PHASECHK.TRANS64.TRYWAIT P0, [R3+URZ+0x50], R5 ;  /* 0x00005005030075a7 */ /* 0x00872400080011ff */
[----:B----4-:R-:W-:Y:S05]  /*5020*/  @!P0 NANOSLEEP.SYNCS 0x989680 ;  /* 0x009896800000895d */ /* 0x010fea0003900000 */
[----:B------:R-:W4:Y:S02]  /*5030*/  @!P0 SYNCS.PHASECHK.TRANS64 P0, [R3+URZ+0x50], R5 ;  /* 0x00005005030085a7 */ /* 0x000f2400080010ff */
[----:B----4-:R-:W-:Y:S05]  /*5040*/  @!P0 BRA `(.L_x_66) ;  /* 0xfffffffc00f08947 */ /* 0x010fea000383ffff */
[----:B------:R-:W-:Y:S05]  /*5050*/  BRA `(.L_x_67) ;  /* 0xffffffc400807947 */ /* 0x000fea000383ffff */
.L_x_21:
[----:B------:R-:W-:Y:S02]  /*5060*/  MOV R2, UR4 ;  /* 0x0000000400027c02 */ /* 0x000fe40008000f00 */
[----:B------:R-:W-:Y:S02]  /*5070*/  MOV R3, UR4 ;  /* 0x0000000400037c02 */ /* 0x000fe40008000f00 */
[----:B------:R-:W-:-:S07]  /*5080*/  MOV R0, UR5 ;  /* 0x0000000500007c02 */ /* 0x000fce0008000f00 */
.L_x_68:
[----:B---3--:R3:W4:Y:S02]  /*5090*/  SYNCS.PHASECHK.TRANS64.TRYWAIT P0, [R0+URZ+0x20], R3 ;  /* 0x00002003000075a7 */ /* 0x00872400080011ff */
[----:B----4-:R-:W-:Y:S05]  /*50a0*/  @!P0 NANOSLEEP.SYNCS 0x989680 ;  /* 0x009896800000895d */ /* 0x010fea0003900000 */
[----:B------:R-:W4:Y:S02]  /*50b0*/  @!P0 SYNCS.PHASECHK.TRANS64 P0, [R0+URZ+0x20], R3 ;  /* 0x00002003000085a7 */ /* 0x000f2400080010ff */
[----:B----4-:R-:W-:Y:S05]  /*50c0*/  @!P0 BRA `(.L_x_68) ;  /* 0xfffffffc00f08947 */ /* 0x010fea000383ffff */
[----:B------:R-:W-:Y:S05]  /*50d0*/  BRA `(.L_x_69) ;  /* 0xffffffc400e47947 */ /* 0x000fea000383ffff */
.L_x_23:
[----:B------:R-:W-:-:S07]  /*50e0*/  MOV R2, UR12 ;  /* 0x0000000c00027c02 */ /* 0x000fce0008000f00 */
.L_x_70:
[----:B---3--:R3:W4:Y:S02]  /*50f0*/  SYNCS.PHASECHK.TRANS64.TRYWAIT P0, [R2+URZ+0x50], RZ ;  /* 0x000050ff020075a7 */ /* 0x00872400080011ff */
[----:B----4-:R-:W-:Y:S05]  /*5100*/  @!P0 NANOSLEEP.SYNCS 0x989680 ;  /* 0x009896800000895d */ /* 0x010fea0003900000 */
[----:B------:R-:W4:Y:S02]  /*5110*/  @!P0 SYNCS.PHASECHK.TRANS64 P0, [R2+URZ+0x50], RZ ;  /* 0x000050ff020085a7 */ /* 0x000f2400080010ff */
[----:B----4-:R-:W-:Y:S05]  /*5120*/  @!P0 BRA `(.L_x_70) ;  /* 0xfffffffc00f08947 */ /* 0x010fea000383ffff */
[----:B------:R-:W-:Y:S05]  /*5130*/  BRA `(.L_x_71) ;  /* 0xffffffc400fc7947 */ /* 0x000fea000383ffff */
.L_x_26:
[----:B------:R-:W-:Y:S02]  /*5140*/  MOV R2, UR13 ;  /* 0x0000000d00027c02 */ /* 0x000fe40008000f00 */
[----:B------:R-:W-:Y:S02]  /*5150*/  MOV R3, UR13 ;  /* 0x0000000d00037c02 */ /* 0x000fe40008000f00 */
[----:B------:R-:W-:-:S07]  /*5160*/  MOV R0, UR12 ;  /* 0x0000000c00007c02 */ /* 0x000fce0008000f00 */
.L_x_72:
[----:B---3--:R3:W4:Y:S02]  /*5170*/  SYNCS.PHASECHK.TRANS64.TRYWAIT P0, [R0+URZ+0x48], R3 ;  /* 0x00004803000075a7 */ /* 0x00872400080011ff */
[----:B----4-:R-:W-:Y:S05]  /*5180*/  @!P0 NANOSLEEP.SYNCS 0x989680 ;  /* 0x009896800000895d */ /* 0x010fea0003900000 */
[----:B------:R-:W4:Y:S02]  /*5190*/  @!P0 SYNCS.PHASECHK.TRANS64 P0, [R0+URZ+0x48], R3 ;  /* 0x00004803000085a7 */ /* 0x000f2400080010ff */
[----:B----4-:R-:W-:Y:S05]  /*51a0*/  @!P0 BRA `(.L_x_72) ;  /* 0xfffffffc00f08947 */ /* 0x010fea000383ffff */
[----:B------:R-:W-:Y:S05]  /*51b0*/  BRA `(.L_x_25) ;  /* 0xffffffcc001c7947 */ /* 0x000fea000383ffff */
.L_x_28:
[----:B------:R-:W-:Y:S02]  /*51c0*/  MOV R2, UR23 ;  /* 0x0000001700027c02 */ /* 0x000fe40008000f00 */
[----:B------:R-:W-:Y:S02]  /*51d0*/  MOV R3, UR23 ;  /* 0x0000001700037c02 */ /* 0x000fe40008000f00 */
[----:B------:R-:W-:Y:S07]  /*51e0*/  MOV R0, UR13 ;  /* 0x0000000d00007c02 */ /* 0x000fee0008000f00 */
.L_x_73:
[----:B---3--:R3:W4:Y:S02]  /*51f0*/  SYNCS.PHASECHK.TRANS64.TRYWAIT P1, [R0+URZ], R3 ;  /* 0x00000003000075a7 */ /* 0x00872400080211ff */
[----:B----4-:R-:W-:Y:S05]  /*5200*/  @!P1 NANOSLEEP.SYNCS 0x989680 ;  /* 0x009896800000995d */ /* 0x010fea0003900000 */
[----:B------:R-:W4:Y:S02]  /*5210*/  @!P1 SYNCS.PHASECHK.TRANS64 P1, [R0+URZ], R3 ;  /* 0x00000003000095a7 */ /* 0x000f2400080210ff */
[----:B----4-:R-:W-:Y:S05]  /*5220*/  @!P1 BRA `(.L_x_73) ;  /* 0xfffffffc00f09947 */ /* 0x010fea000383ffff */
[----:B------:R-:W-:Y:S05]  /*5230*/  BRA `(.L_x_27) ;  /* 0xffffffcc00987947 */ /* 0x000fea000383ffff */
.L_x_30:
[-C--:B------:R-:W-:Y:S02]  /*5240*/  MOV R6, R3.reuse ;  /* 0x0000000300067202 */ /* 0x080fe40000000f00 */
[----:B------:R-:W-:-:S07]  /*5250*/  MOV R7, R3 ;  /* 0x0000000300077202 */ /* 0x000fce0000000f00 */
.L_x_74:
[----:B----4-:R4:W3:Y:S02]  /*5260*/  SYNCS.PHASECHK.TRANS64.TRYWAIT P0, [R2+URZ+0x50], R7 ;  /* 0x00005007020075a7 */ /* 0x0108e400080011ff */
[----:B---3--:R-:W-:Y:S05]  /*5270*/  @!P0 NANOSLEEP.SYNCS 0x989680 ;  /* 0x009896800000895d */ /* 0x008fea0003900000 */
[----:B------:R-:W3:Y:S02]  /*5280*/  @!P0 SYNCS.PHASECHK.TRANS64 P0, [R2+URZ+0x50], R7 ;  /* 0x00005007020085a7 */ /* 0x000ee400080010ff */
[----:B---3--:R-:W-:Y:S05]  /*5290*/  @!P0 BRA `(.L_x_74) ;  /* 0xfffffffc00f08947 */ /* 0x008fea000383ffff */
[----:B------:R-:W-:Y:S05]  /*52a0*/  BRA `(.L_x_75) ;  /* 0xffffffd000087947 */ /* 0x000fea000383ffff */
.L_x_32:
[----:B----4-:R-:W-:Y:S02]  /*52b0*/  MOV R2, UR31 ;  /* 0x0000001f00027c02 */ /* 0x010fe40008000f00 */
[----:B------:R-:W-:Y:S02]  /*52c0*/  MOV R3, UR31 ;  /* 0x0000001f00037c02 */ /* 0x000fe40008000f00 */
[----:B------:R-:W-:-:S07]  /*52d0*/  MOV R0, UR12 ;  /* 0x0000000c00007c02 */ /* 0x000fce0008000f00 */
.L_x_76:
[----:B---3--:R3:W4:Y:S02]  /*52e0*/  SYNCS.PHASECHK.TRANS64.TRYWAIT P0, [R0+URZ+0x48], R3 ;  /* 0x00004803000075a7 */ /* 0x00872400080011ff */
[----:B----4-:R-:W-:Y:S05]  /*52f0*/  @!P0 NANOSLEEP.SYNCS 0x989680 ;  /* 0x009896800000895d */ /* 0x010fea0003900000 */
[----:B------:R-:W4:Y:S02]  /*5300*/  @!P0 SYNCS.PHASECHK.TRANS64 P0, [R0+URZ+0x48], R3 ;  /* 0x00004803000085a7 */ /* 0x000f2400080010ff */
[----:B----4-:R-:W-:Y:S05]  /*5310*/  @!P0 BRA `(.L_x_76) ;  /* 0xfffffffc00f08947 */ /* 0x010fea000383ffff */
[----:B------:R-:W-:Y:S05]  /*5320*/  BRA `(.L_x_22) ;  /* 0xffffffd0003c7947 */ /* 0x000fea000383ffff */
.L_x_38:
[----:B-1----:R1:W3:Y:S02]  /*5330*/  SYNCS.PHASECHK.TRANS64.TRYWAIT P0, [R3+URZ+0x50], RZ ;  /* 0x000050ff030075a7 */ /* 0x0022e400080011ff */
[----:B---3--:R-:W-:Y:S05]  /*5340*/  @!P0 NANOSLEEP.SYNCS 0x989680 ;  /* 0x009896800000895d */ /* 0x008fea0003900000 */
[----:B------:R-:W3:Y:S02]  /*5350*/  @!P0 SYNCS.PHASECHK.TRANS64 P0, [R3+URZ+0x50], RZ ;  /* 0x000050ff030085a7 */ /* 0x000ee400080010ff */
[----:B---3--:R-:W-:Y:S05]  /*5360*/  @!P0 BRA `(.L_x_38) ;  /* 0xfffffffc00f08947 */ /* 0x008fea000383ffff */
[----:B------:R-:W-:Y:S05]  /*5370*/  BRA `(.L_x_77) ;  /* 0xffffffd4000c7947 */ /* 0x000fea000383ffff */
.L_x_40:
[----:B------:R-:W-:-:S07]  /*5380*/  MOV R5, R4 ;  /* 0x0000000400057202 */ /* 0x000fce0000000f00 */
.L_x_78:
[----:B-1----:R1:W2:Y:S02]  /*5390*/  SYNCS.PHASECHK.TRANS64.TRYWAIT P0, [R3+URZ+0x40], R5 ;  /* 0x00004005030075a7 */ /* 0x0022a400080011ff */
[----:B--2---:R-:W-:Y:S05]  /*53a0*/  @!P0 NANOSLEEP.SYNCS 0x989680 ;  /* 0x009896800000895d */ /* 0x004fea0003900000 */
[----:B------:R-:W2:Y:S02]  /*53b0*/  @!P0 SYNCS.PHASECHK.TRANS64 P0, [R3+URZ+0x40], R5 ;  /* 0x00004005030085a7 */ /* 0x000ea400080010ff */
[----:B--2---:R-:W-:Y:S05]  /*53c0*/  @!P0 BRA `(.L_x_78) ;  /* 0xfffffffc00f08947 */ /* 0x004fea000383ffff */
[----:B------:R-:W-:Y:S05]  /*53d0*/  BRA `(.L_x_79) ;  /* 0xffffffd400fc7947 */ /* 0x000fea000383ffff */
.L_x_49:
[----:B------:R-:W-:-:S07]  /*53e0*/  MOV R7, R6 ;  /* 0x0000000600077202 */ /* 0x000fce0000000f00 */
.L_x_80:
[----:B-1----:R1:W2:Y:S02]  /*53f0*/  SYNCS.PHASECHK.TRANS64.TRYWAIT P0, [R5+URZ+0x50], R7 ;  /* 0x00005007050075a7 */ /* 0x0022a400080011ff */
[----:B--2---:R-:W-:Y:S05]  /*5400*/  @!P0 NANOSLEEP.SYNCS 0x989680 ;  /* 0x009896800000895d */ /* 0x004fea0003900000 */
[----:B------:R-:W2:Y:S02]  /*5410*/  @!P0 SYNCS.PHASECHK.TRANS64 P0, [R5+URZ+0x50], R7 ;  /* 0x00005007050085a7 */ /* 0x000ea400080010ff */
[----:B--2---:R-:W-:Y:S05]  /*5420*/  @!P0 BRA `(.L_x_80) ;  /* 0xfffffffc00f08947 */ /* 0x004fea000383ffff */
[----:B------:R-:W-:Y:S05]  /*5430*/  BRA `(.L_x_81) ;  /* 0xfffffff4002c7947 */ /* 0x000fea000383ffff */
        .weak           $__internal_0_$__cuda_sm10x_tcgen05_guardrail_trap_col_being_dealloced_not_returned_by_alloc
        .type           $__internal_0_$__cuda_sm10x_tcgen05_guardrail_trap_col_being_dealloced_not_returned_by_alloc,@function
        .size           $__internal_0_$__cuda_sm10x_tcgen05_guardrail_trap_col_being_dealloced_not_returned_by_alloc,($__internal_1_$__cuda_sm10x_tcgen05_guardrail_trap_phase_invalid_during_alloc - $__internal_0_$__cuda_sm10x_tcgen05_guardrail_trap_col_being_dealloced_not_returned_by_alloc)
$__internal_0_$__cuda_sm10x_tcgen05_guardrail_trap_col_being_dealloced_not_returned_by_alloc:
[----:B------:R-:W-:Y:S05]  /*5440*/  BPT.TRAP 0x1 ;  /* 0x000000040000795c */ /* 0x000fea0000300000 */
[----:B------:R-:W-:-:S04]  /*5450*/  HFMA2 R3, -RZ, RZ, 0, 0 ;  /* 0x00000000ff037431 */ /* 0x000fc800000001ff */
[----:B------:R-:W-:Y:S05]  /*5460*/  RET.REL.NODEC R2 `(kernel_cutlass_kernel_cudnngrouped_gemmgrouped_gemm_swiglugrouped_gemm_swiglu_quantBlockScaledContiguousGroupedGemmKernel_object_at__TiledMMA_ThrLayoutVMNK11110000_PermutationMNK____MMAAt_0) ;  /* 0xffffffa802e47950 */ /* 0x000fea0003c3ffff */
        .weak           $__internal_1_$__cuda_sm10x_tcgen05_guardrail_trap_phase_invalid_during_alloc
        .type           $__internal_1_$__cuda_sm10x_tcgen05_guardrail_trap_phase_invalid_during_alloc,@function
        .size           $__internal_1_$__cuda_sm10x_tcgen05_guardrail_trap_phase_invalid_during_alloc,($__internal_2_$__cuda_sm10x_tcgen05_guardrail_trap_unallocated_columns_being_dealloced - $__internal_1_$__cuda_sm10x_tcgen05_guardrail_trap_phase_invalid_during_alloc)
$__internal_1_$__cuda_sm10x_tcgen05_guardrail_trap_phase_invalid_during_alloc:
[----:B------:R-:W-:Y:S05]  /*5470*/  BPT.TRAP 0x1 ;  /* 0x000000040000795c */ /* 0x000fea0000300000 */
[----:B------:R-:W-:-:S04]  /*5480*/  MOV R3, 0x0 ;  /* 0x0000000000037802 */ /* 0x000fc80000000f00 */
[----:B------:R-:W-:Y:S05]  /*5490*/  RET.REL.NODEC R2 `(kernel_cutlass_kernel_cudnngrouped_gemmgrouped_gemm_swiglugrouped_gemm_swiglu_quantBlockScaledContiguousGroupedGemmKernel_object_at__TiledMMA_ThrLayoutVMNK11110000_PermutationMNK____MMAAt_0) ;  /* 0xffffffa802d87950 */ /* 0x000fea0003c3ffff */
        .weak           $__internal_2_$__cuda_sm10x_tcgen05_guardrail_trap_unallocated_columns_being_dealloced
        .type           $__internal_2_$__cuda_sm10x_tcgen05_guardrail_trap_unallocated_columns_being_dealloced,@function
        .size           $__internal_2_$__cuda_sm10x_tcgen05_guardrail_trap_unallocated_columns_being_dealloced,(.L_x_85 - $__internal_2_$__cuda_sm10x_tcgen05_guardrail_trap_unallocated_columns_being_dealloced)
$__internal_2_$__cuda_sm10x_tcgen05_guardrail_trap_unallocated_columns_being_dealloced:
[----:B------:R-:W-:Y:S05]  /*54a0*/  BPT.TRAP 0x1 ;  /* 0x000000040000795c */ /* 0x000fea0000300000 */
[----:B------:R-:W-:-:S04]  /*54b0*/  HFMA2 R3, -RZ, RZ, 0, 0 ;  /* 0x00000000ff037431 */ /* 0x000fc800000001ff */
[----:B------:R-:W-:Y:S05]  /*54c0*/  RET.REL.NODEC R2 `(kernel_cutlass_kernel_cudnngrouped_gemmgrouped_gemm_swiglugrouped_gemm_swiglu_quantBlockScaledContiguousGroupedGemmKernel_object_at__TiledMMA_ThrLayoutVMNK11110000_PermutationMNK____MMAAt_0) ;  /* 0xffffffa802cc7950 */ /* 0x000fea0003c3ffff */
.L_x_82:
[----:B------:R-:W-:-:S00]  /*54d0*/  BRA `(.L_x_82) ;  /* 0xfffffffc00fc7947 */ /* 0x000fc0000383ffff */
[----:B------:R-:W-:-:S00]  /*54e0*/  NOP ;  /* 0x0000000000007918 */ /* 0x000fc00000000000 */
        /* <DEDUP_REMOVED lines=9> */
.L_x_85:


//--------------------- .nv.shared.kernel_cutlass_kernel_cudnngrouped_gemmgrouped_gemm_swiglugrouped_gemm_swiglu_quantBlockScaledContiguousGroupedGemmKernel_object_at__TiledMMA_ThrLayoutVMNK11110000_PermutationMNK____MMAAt_0 --------------------------
	.section	.nv.shared.kernel_cutlass_kernel_cudnngrouped_gemmgrouped_gemm_swiglugrouped_gemm_swiglu_quantBlockScaledContiguousGroupedGemmKernel_object_at__TiledMMA_ThrLayoutVMNK11110000_PermutationMNK____MMAAt_0,"aw",@nobits
	.sectionflags	@""
	.align	1024
	.zero		1024


//--------------------- .nv.shared.reserved.0     --------------------------
	.section	.nv.shared.reserved.0,"aw",@nobits
	.align	8
	.weak		__nv_reservedSMEM_offset_0_alias
	.size		__nv_reservedSMEM_offset_0_alias, 0, 64
	.other		__nv_reservedSMEM_offset_0_alias,@"STO_CUDA_RESERVED_SHARED STV_DEFAULT"
__nv_reservedSMEM_offset_0_alias:
	.zero		0
.nv.shared.reserved.0:
	.zero		64
	.weak		__nv_reservedSMEM_allocation_phase
	.type		__nv_reservedSMEM_allocation_phase,@object
	.size		__nv_reservedSMEM_allocation_phase,(.L_0 - __nv_reservedSMEM_allocation_phase)
__nv_reservedSMEM_allocation_phase:
	.zero		1
.L_0:
	.zero		7
	.weak		__nv_reservedSMEM_devtool_atexit_pc
	.type		__nv_reservedSMEM_devtool_atexit_pc,@object
	.size		__nv_reservedSMEM_devtool_atexit_pc,(__nv_reservedSMEM_allocation_mask - __nv_reservedSMEM_devtool_atexit_pc)
__nv_reservedSMEM_devtool_atexit_pc:
	.zero		8
	.weak		__nv_reservedSMEM_allocation_mask
	.type		__nv_reservedSMEM_allocation_mask,@object
	.size		__nv_reservedSMEM_allocation_mask,(.L_2 - __nv_reservedSMEM_allocation_mask)
__nv_reservedSMEM_allocation_mask:
	.zero		4
.L_2:


//--------------------- .nv.constant0.kernel_cutlass_kernel_cudnngrouped_gemmgrouped_gemm_swiglugrouped_gemm_swiglu_quantBlockScaledContiguousGroupedGemmKernel_object_at__TiledMMA_ThrLayoutVMNK11110000_PermutationMNK____MMAAt_0 --------------------------
	.section	.nv.constant0.kernel_cutlass_kernel_cudnngrouped_gemmgrouped_gemm_swiglugrouped_gemm_swiglu_quantBlockScaledContiguousGroupedGemmKernel_object_at__TiledMMA_ThrLayoutVMNK11110000_PermutationMNK____MMAAt_0,"a",@progbits
	.sectionflags	@""
	.align	4
.nv.constant0.kernel_cutlass_kernel_cudnngrouped_gemmgrouped_gemm_swiglugrouped_gemm_swiglu_quantBlockScaledContiguousGroupedGemmKernel_object_at__TiledMMA_ThrLayoutVMNK11110000_PermutationMNK____MMAAt_0:
	.zero		1924


//--------------------- SYMBOLS --------------------------

	.type		.nv.reservedSmem.offset0,@object
	.size		.nv.reservedSmem.offset0,0x4
	.type		.nv.reservedSmem.cap,@object
	.size		.nv.reservedSmem.cap,0x4
